	.headerflags	@"EF_CUDA_TEXMODE_UNIFIED EF_CUDA_64BIT_ADDRESS EF_CUDA_SM86 EF_CUDA_VIRTUAL_SM(EF_CUDA_SM86)"
	.elftype	@"ET_EXEC"


//--------------------- .nv.info                  --------------------------
	.section	.nv.info,"",@"SHT_CUDA_INFO"
	.align	4


	//----- nvinfo : EIATTR_REGCOUNT
	.align		4
        /*0000*/ 	.byte	0x04, 0x2f
        /*0002*/ 	.short	(.L_3 - .L_2)
	.align		4
.L_2:
        /*0004*/ 	.word	index@(layer_norm_fwd_kernel)
        /*0008*/ 	.word	0x000000ff


	//----- nvinfo : EIATTR_MAX_STACK_SIZE
	.align		4
.L_3:
        /*000c*/ 	.byte	0x04, 0x23
        /*000e*/ 	.short	(.L_5 - .L_4)
	.align		4
.L_4:
        /*0010*/ 	.word	index@(layer_norm_fwd_kernel)
        /*0014*/ 	.word	0x00000000


	//----- nvinfo : EIATTR_MIN_STACK_SIZE
	.align		4
.L_5:
        /*0018*/ 	.byte	0x04, 0x12
        /*001a*/ 	.short	(.L_7 - .L_6)
	.align		4
.L_6:
        /*001c*/ 	.word	index@(layer_norm_fwd_kernel)
        /*0020*/ 	.word	0x000001c8


	//----- nvinfo : EIATTR_FRAME_SIZE
	.align		4
.L_7:
        /*0024*/ 	.byte	0x04, 0x11
        /*0026*/ 	.short	(.L_9 - .L_8)
	.align		4
.L_8:
        /*0028*/ 	.word	index@(layer_norm_fwd_kernel)
        /*002c*/ 	.word	0x000001c8
.L_9:


//--------------------- .nv.info.layer_norm_fwd_kernel --------------------------
	.section	.nv.info.layer_norm_fwd_kernel,"",@"SHT_CUDA_INFO"
	.align	4


	//----- nvinfo : EIATTR_CUDA_API_VERSION
	.align		4
        /*0000*/ 	.byte	0x04, 0x37
        /*0002*/ 	.short	(.L_11 - .L_10)
.L_10:
        /*0004*/ 	.word	0x0000007b


	//----- nvinfo : EIATTR_SW2861232_WAR
	.align		4
.L_11:
        /*0008*/ 	.byte	0x01, 0x35
	.zero		2


	//----- nvinfo : EIATTR_PARAM_CBANK
	.align		4
        /*000c*/ 	.byte	0x04, 0x0a
        /*000e*/ 	.short	(.L_13 - .L_12)
	.align		4
.L_12:
        /*0010*/ 	.word	index@(.nv.constant0.layer_norm_fwd_kernel)
        /*0014*/ 	.short	0x0160
        /*0016*/ 	.short	0x0028


	//----- nvinfo : EIATTR_CBANK_PARAM_SIZE
	.align		4
.L_13:
        /*0018*/ 	.byte	0x03, 0x19
        /*001a*/ 	.short	0x0028


	//----- nvinfo : EIATTR_KPARAM_INFO
	.align		4
        /*001c*/ 	.byte	0x04, 0x17
        /*001e*/ 	.short	(.L_15 - .L_14)
.L_14:
        /*0020*/ 	.word	0x00000000
        /*0024*/ 	.short	0x0005
        /*0026*/ 	.short	0x0024
        /*0028*/ 	.byte	0x00, 0xf0, 0x11, 0x00


	//----- nvinfo : EIATTR_KPARAM_INFO
	.align		4
.L_15:
        /*002c*/ 	.byte	0x04, 0x17
        /*002e*/ 	.short	(.L_17 - .L_16)
.L_16:
        /*0030*/ 	.word	0x00000000
        /*0034*/ 	.short	0x0004
        /*0036*/ 	.short	0x0020
        /*0038*/ 	.byte	0x00, 0xf0, 0x11, 0x00


	//----- nvinfo : EIATTR_KPARAM_INFO
	.align		4
.L_17:
        /*003c*/ 	.byte	0x04, 0x17
        /*003e*/ 	.short	(.L_19 - .L_18)
.L_18:
        /*0040*/ 	.word	0x00000000
        /*0044*/ 	.short	0x0003
        /*0046*/ 	.short	0x0018
        /*0048*/ 	.byte	0x00, 0xf0, 0x21, 0x00


	//----- nvinfo : EIATTR_KPARAM_INFO
	.align		4
.L_19:
        /*004c*/ 	.byte	0x04, 0x17
        /*004e*/ 	.short	(.L_21 - .L_20)
.L_20:
        /*0050*/ 	.word	0x00000000
        /*0054*/ 	.short	0x0002
        /*0056*/ 	.short	0x0010
        /*0058*/ 	.byte	0x00, 0xf0, 0x21, 0x00


	//----- nvinfo : EIATTR_KPARAM_INFO
	.align		4
.L_21:
        /*005c*/ 	.byte	0x04, 0x17
        /*005e*/ 	.short	(.L_23 - .L_22)
.L_22:
        /*0060*/ 	.word	0x00000000
        /*0064*/ 	.short	0x0001
        /*0066*/ 	.short	0x0008
        /*0068*/ 	.byte	0x00, 0xf0, 0x21, 0x00


	//----- nvinfo : EIATTR_KPARAM_INFO
	.align		4
.L_23:
        /*006c*/ 	.byte	0x04, 0x17
        /*006e*/ 	.short	(.L_25 - .L_24)
.L_24:
        /*0070*/ 	.word	0x00000000
        /*0074*/ 	.short	0x0000
        /*0076*/ 	.short	0x0000
        /*0078*/ 	.byte	0x00, 0xf0, 0x21, 0x00


	//----- nvinfo : EIATTR_MAXREG_COUNT
	.align		4
.L_25:
        /*007c*/ 	.byte	0x03, 0x1b
        /*007e*/ 	.short	0x00ff


	//----- nvinfo : EIATTR_COOP_GROUP_MASK_REGIDS
	.align		4
        /*0080*/ 	.byte	0x04, 0x29
        /*0082*/ 	.short	(.L_27 - .L_26)


	//   ....[0]....
.L_26:
        /*0084*/ 	.word	0xffffffff


	//   ....[1]....
        /*0088*/ 	.word	0xffffffff


	//   ....[2]....
        /*008c*/ 	.word	0xffffffff


	//   ....[3]....
        /*0090*/ 	.word	0xffffffff


	//   ....[4]....
        /*0094*/ 	.word	0xffffffff


	//   ....[5]....
        /*0098*/ 	.word	0xffffffff


	//   ....[6]....
        /*009c*/ 	.word	0xffffffff


	//   ....[7]....
        /*00a0*/ 	.word	0xffffffff


	//   ....[8]....
        /*00a4*/ 	.word	0xffffffff


	//   ....[9]....
        /*00a8*/ 	.word	0xffffffff


	//   ....[10]....
        /*00ac*/ 	.word	0xffffffff


	//   ....[11]....
        /*00b0*/ 	.word	0xffffffff


	//   ....[12]....
        /*00b4*/ 	.word	0xffffffff


	//   ....[13]....
        /*00b8*/ 	.word	0xffffffff


	//   ....[14]....
        /*00bc*/ 	.word	0xffffffff


	//   ....[15]....
        /*00c0*/ 	.word	0xffffffff


	//   ....[16]....
        /*00c4*/ 	.word	0xffffffff


	//   ....[17]....
        /*00c8*/ 	.word	0xffffffff


	//   ....[18]....
        /*00cc*/ 	.word	0xffffffff


	//   ....[19]....
        /*00d0*/ 	.word	0xffffffff


	//   ....[20]....
        /*00d4*/ 	.word	0xffffffff


	//   ....[21]....
        /*00d8*/ 	.word	0xffffffff


	//   ....[22]....
        /*00dc*/ 	.word	0xffffffff


	//   ....[23]....
        /*00e0*/ 	.word	0xffffffff


	//   ....[24]....
        /*00e4*/ 	.word	0xffffffff


	//   ....[25]....
        /*00e8*/ 	.word	0xffffffff


	//   ....[26]....
        /*00ec*/ 	.word	0xffffffff


	//   ....[27]....
        /*00f0*/ 	.word	0xffffffff


	//   ....[28]....
        /*00f4*/ 	.word	0xffffffff


	//   ....[29]....
        /*00f8*/ 	.word	0xffffffff


	//   ....[30]....
        /*00fc*/ 	.word	0xffffffff


	//   ....[31]....
        /*0100*/ 	.word	0xffffffff


	//   ....[32]....
        /*0104*/ 	.word	0xffffffff


	//   ....[33]....
        /*0108*/ 	.word	0xffffffff


	//   ....[34]....
        /*010c*/ 	.word	0xffffffff


	//   ....[35]....
        /*0110*/ 	.word	0xffffffff


	//   ....[36]....
        /*0114*/ 	.word	0xffffffff


	//   ....[37]....
        /*0118*/ 	.word	0xffffffff


	//   ....[38]....
        /*011c*/ 	.word	0xffffffff


	//   ....[39]....
        /*0120*/ 	.word	0xffffffff


	//   ....[40]....
        /*0124*/ 	.word	0xffffffff


	//   ....[41]....
        /*0128*/ 	.word	0xffffffff


	//   ....[42]....
        /*012c*/ 	.word	0xffffffff


	//   ....[43]....
        /*0130*/ 	.word	0xffffffff


	//   ....[44]....
        /*0134*/ 	.word	0xffffffff


	//   ....[45]....
        /*0138*/ 	.word	0xffffffff


	//   ....[46]....
        /*013c*/ 	.word	0xffffffff


	//   ....[47]....
        /*0140*/ 	.word	0xffffffff


	//   ....[48]....
        /*0144*/ 	.word	0xffffffff


	//   ....[49]....
        /*0148*/ 	.word	0xffffffff


	//   ....[50]....
        /*014c*/ 	.word	0xffffffff


	//   ....[51]....
        /*0150*/ 	.word	0xffffffff


	//   ....[52]....
        /*0154*/ 	.word	0xffffffff


	//   ....[53]....
        /*0158*/ 	.word	0xffffffff


	//   ....[54]....
        /*015c*/ 	.word	0xffffffff


	//   ....[55]....
        /*0160*/ 	.word	0xffffffff


	//   ....[56]....
        /*0164*/ 	.word	0xffffffff


	//   ....[57]....
        /*0168*/ 	.word	0xffffffff


	//   ....[58]....
        /*016c*/ 	.word	0xffffffff


	//   ....[59]....
        /*0170*/ 	.word	0xffffffff


	//   ....[60]....
        /*0174*/ 	.word	0xffffffff


	//   ....[61]....
        /*0178*/ 	.word	0xffffffff


	//   ....[62]....
        /*017c*/ 	.word	0xffffffff


	//   ....[63]....
        /*0180*/ 	.word	0xffffffff


	//   ....[64]....
        /*0184*/ 	.word	0xffffffff


	//   ....[65]....
        /*0188*/ 	.word	0xffffffff


	//   ....[66]....
        /*018c*/ 	.word	0xffffffff


	//   ....[67]....
        /*0190*/ 	.word	0xffffffff


	//   ....[68]....
        /*0194*/ 	.word	0xffffffff


	//   ....[69]....
        /*0198*/ 	.word	0xffffffff


	//   ....[70]....
        /*019c*/ 	.word	0xffffffff


	//   ....[71]....
        /*01a0*/ 	.word	0xffffffff


	//   ....[72]....
        /*01a4*/ 	.word	0xffffffff


	//   ....[73]....
        /*01a8*/ 	.word	0xffffffff


	//   ....[74]....
        /*01ac*/ 	.word	0xffffffff


	//   ....[75]....
        /*01b0*/ 	.word	0xffffffff


	//   ....[76]....
        /*01b4*/ 	.word	0xffffffff


	//   ....[77]....
        /*01b8*/ 	.word	0xffffffff


	//   ....[78]....
        /*01bc*/ 	.word	0xffffffff


	//   ....[79]....
        /*01c0*/ 	.word	0xffffffff


	//   ....[80]....
        /*01c4*/ 	.word	0xffffffff


	//   ....[81]....
        /*01c8*/ 	.word	0xffffffff


	//   ....[82]....
        /*01cc*/ 	.word	0xffffffff


	//   ....[83]....
        /*01d0*/ 	.word	0xffffffff


	//   ....[84]....
        /*01d4*/ 	.word	0xffffffff


	//   ....[85]....
        /*01d8*/ 	.word	0xffffffff


	//   ....[86]....
        /*01dc*/ 	.word	0xffffffff


	//   ....[87]....
        /*01e0*/ 	.word	0xffffffff


	//   ....[88]....
        /*01e4*/ 	.word	0xffffffff


	//   ....[89]....
        /*01e8*/ 	.word	0xffffffff


	//   ....[90]....
        /*01ec*/ 	.word	0xffffffff


	//   ....[91]....
        /*01f0*/ 	.word	0xffffffff


	//   ....[92]....
        /*01f4*/ 	.word	0xffffffff


	//   ....[93]....
        /*01f8*/ 	.word	0xffffffff


	//   ....[94]....
        /*01fc*/ 	.word	0xffffffff


	//   ....[95]....
        /*0200*/ 	.word	0xffffffff


	//   ....[96]....
        /*0204*/ 	.word	0xffffffff


	//   ....[97]....
        /*0208*/ 	.word	0xffffffff


	//   ....[98]....
        /*020c*/ 	.word	0xffffffff


	//   ....[99]....
        /*0210*/ 	.word	0xffffffff


	//   ....[100]....
        /*0214*/ 	.word	0xffffffff


	//   ....[101]....
        /*0218*/ 	.word	0xffffffff


	//   ....[102]....
        /*021c*/ 	.word	0xffffffff


	//   ....[103]....
        /*0220*/ 	.word	0xffffffff


	//   ....[104]....
        /*0224*/ 	.word	0xffffffff


	//   ....[105]....
        /*0228*/ 	.word	0xffffffff


	//   ....[106]....
        /*022c*/ 	.word	0xffffffff


	//   ....[107]....
        /*0230*/ 	.word	0xffffffff


	//   ....[108]....
        /*0234*/ 	.word	0xffffffff


	//   ....[109]....
        /*0238*/ 	.word	0xffffffff


	//   ....[110]....
        /*023c*/ 	.word	0xffffffff


	//   ....[111]....
        /*0240*/ 	.word	0xffffffff


	//   ....[112]....
        /*0244*/ 	.word	0xffffffff


	//   ....[113]....
        /*0248*/ 	.word	0xffffffff


	//   ....[114]....
        /*024c*/ 	.word	0xffffffff


	//   ....[115]....
        /*0250*/ 	.word	0xffffffff


	//   ....[116]....
        /*0254*/ 	.word	0xffffffff


	//   ....[117]....
        /*0258*/ 	.word	0xffffffff


	//   ....[118]....
        /*025c*/ 	.word	0xffffffff


	//   ....[119]....
        /*0260*/ 	.word	0xffffffff


	//   ....[120]....
        /*0264*/ 	.word	0xffffffff


	//   ....[121]....
        /*0268*/ 	.word	0xffffffff


	//   ....[122]....
        /*026c*/ 	.word	0xffffffff


	//   ....[123]....
        /*0270*/ 	.word	0xffffffff


	//   ....[124]....
        /*0274*/ 	.word	0xffffffff


	//   ....[125]....
        /*0278*/ 	.word	0xffffffff


	//   ....[126]....
        /*027c*/ 	.word	0xffffffff


	//   ....[127]....
        /*0280*/ 	.word	0xffffffff


	//----- nvinfo : EIATTR_COOP_GROUP_INSTR_OFFSETS
	.align		4
.L_27:
        /*0284*/ 	.byte	0x04, 0x28
        /*0286*/ 	.short	(.L_29 - .L_28)


	//   ....[0]....
.L_28:
        /*0288*/ 	.word	0x00001c30


	//   ....[1]....
        /*028c*/ 	.word	0x00001c50


	//   ....[2]....
        /*0290*/ 	.word	0x00001c70


	//   ....[3]....
        /*0294*/ 	.word	0x00001c90


	//   ....[4]....
        /*0298*/ 	.word	0x00001e30


	//   ....[5]....
        /*029c*/ 	.word	0x00001e50


	//   ....[6]....
        /*02a0*/ 	.word	0x00001e70


	//   ....[7]....
        /*02a4*/ 	.word	0x00001e90


	//   ....[8]....
        /*02a8*/ 	.word	0x00002050


	//   ....[9]....
        /*02ac*/ 	.word	0x00002070


	//   ....[10]....
        /*02b0*/ 	.word	0x00002090


	//   ....[11]....
        /*02b4*/ 	.word	0x000020b0


	//   ....[12]....
        /*02b8*/ 	.word	0x00002270


	//   ....[13]....
        /*02bc*/ 	.word	0x00002290


	//   ....[14]....
        /*02c0*/ 	.word	0x000022b0


	//   ....[15]....
        /*02c4*/ 	.word	0x000022d0


	//   ....[16]....
        /*02c8*/ 	.word	0x00002490


	//   ....[17]....
        /*02cc*/ 	.word	0x000024b0


	//   ....[18]....
        /*02d0*/ 	.word	0x000024d0


	//   ....[19]....
        /*02d4*/ 	.word	0x000024f0


	//   ....[20]....
        /*02d8*/ 	.word	0x000026b0


	//   ....[21]....
        /*02dc*/ 	.word	0x000026d0


	//   ....[22]....
        /*02e0*/ 	.word	0x000026f0


	//   ....[23]....
        /*02e4*/ 	.word	0x00002710


	//   ....[24]....
        /*02e8*/ 	.word	0x000028e0


	//   ....[25]....
        /*02ec*/ 	.word	0x00002900


	//   ....[26]....
        /*02f0*/ 	.word	0x00002920


	//   ....[27]....
        /*02f4*/ 	.word	0x00002940


	//   ....[28]....
        /*02f8*/ 	.word	0x00002d30


	//   ....[29]....
        /*02fc*/ 	.word	0x00002d50


	//   ....[30]....
        /*0300*/ 	.word	0x00002d70


	//   ....[31]....
        /*0304*/ 	.word	0x00002d90


	//   ....[32]....
        /*0308*/ 	.word	0x00002fc0


	//   ....[33]....
        /*030c*/ 	.word	0x00002fe0


	//   ....[34]....
        /*0310*/ 	.word	0x00003000


	//   ....[35]....
        /*0314*/ 	.word	0x00003020


	//   ....[36]....
        /*0318*/ 	.word	0x00003210


	//   ....[37]....
        /*031c*/ 	.word	0x00003230


	//   ....[38]....
        /*0320*/ 	.word	0x00003250


	//   ....[39]....
        /*0324*/ 	.word	0x00003270


	//   ....[40]....
        /*0328*/ 	.word	0x00003460


	//   ....[41]....
        /*032c*/ 	.word	0x00003480


	//   ....[42]....
        /*0330*/ 	.word	0x000034a0


	//   ....[43]....
        /*0334*/ 	.word	0x000034c0


	//   ....[44]....
        /*0338*/ 	.word	0x00003690


	//   ....[45]....
        /*033c*/ 	.word	0x000036b0


	//   ....[46]....
        /*0340*/ 	.word	0x000036d0


	//   ....[47]....
        /*0344*/ 	.word	0x000036f0


	//   ....[48]....
        /*0348*/ 	.word	0x000039d0


	//   ....[49]....
        /*034c*/ 	.word	0x000039f0


	//   ....[50]....
        /*0350*/ 	.word	0x00003a10


	//   ....[51]....
        /*0354*/ 	.word	0x00003a30


	//   ....[52]....
        /*0358*/ 	.word	0x00003be0


	//   ....[53]....
        /*035c*/ 	.word	0x00003c00


	//   ....[54]....
        /*0360*/ 	.word	0x00003c20


	//   ....[55]....
        /*0364*/ 	.word	0x00003c40


	//   ....[56]....
        /*0368*/ 	.word	0x00003dc0


	//   ....[57]....
        /*036c*/ 	.word	0x00003de0


	//   ....[58]....
        /*0370*/ 	.word	0x00003e00


	//   ....[59]....
        /*0374*/ 	.word	0x00003e20


	//   ....[60]....
        /*0378*/ 	.word	0x00003f80


	//   ....[61]....
        /*037c*/ 	.word	0x00003fa0


	//   ....[62]....
        /*0380*/ 	.word	0x00003fc0


	//   ....[63]....
        /*0384*/ 	.word	0x00003fe0


	//   ....[64]....
        /*0388*/ 	.word	0x00004460


	//   ....[65]....
        /*038c*/ 	.word	0x00004480


	//   ....[66]....
        /*0390*/ 	.word	0x000044a0


	//   ....[67]....
        /*0394*/ 	.word	0x00004540


	//   ....[68]....
        /*0398*/ 	.word	0x00004740


	//   ....[69]....
        /*039c*/ 	.word	0x00004760


	//   ....[70]....
        /*03a0*/ 	.word	0x00004780


	//   ....[71]....
        /*03a4*/ 	.word	0x000047a0


	//   ....[72]....
        /*03a8*/ 	.word	0x00004920


	//   ....[73]....
        /*03ac*/ 	.word	0x00004940


	//   ....[74]....
        /*03b0*/ 	.word	0x00004960


	//   ....[75]....
        /*03b4*/ 	.word	0x00004980


	//   ....[76]....
        /*03b8*/ 	.word	0x00004b00


	//   ....[77]....
        /*03bc*/ 	.word	0x00004b20


	//   ....[78]....
        /*03c0*/ 	.word	0x00004b40


	//   ....[79]....
        /*03c4*/ 	.word	0x00004b60


	//   ....[80]....
        /*03c8*/ 	.word	0x00004ce0


	//   ....[81]....
        /*03cc*/ 	.word	0x00004d00


	//   ....[82]....
        /*03d0*/ 	.word	0x00004d20


	//   ....[83]....
        /*03d4*/ 	.word	0x00004d40


	//   ....[84]....
        /*03d8*/ 	.word	0x00004ec0


	//   ....[85]....
        /*03dc*/ 	.word	0x00004ee0


	//   ....[86]....
        /*03e0*/ 	.word	0x00004f00


	//   ....[87]....
        /*03e4*/ 	.word	0x00004f20


	//   ....[88]....
        /*03e8*/ 	.word	0x000050a0


	//   ....[89]....
        /*03ec*/ 	.word	0x000050c0


	//   ....[90]....
        /*03f0*/ 	.word	0x000050e0


	//   ....[91]....
        /*03f4*/ 	.word	0x00005100


	//   ....[92]....
        /*03f8*/ 	.word	0x000053a0


	//   ....[93]....
        /*03fc*/ 	.word	0x000053c0


	//   ....[94]....
        /*0400*/ 	.word	0x000053e0


	//   ....[95]....
        /*0404*/ 	.word	0x00005400


	//   ....[96]....
        /*0408*/ 	.word	0x000057a0


	//   ....[97]....
        /*040c*/ 	.word	0x000057c0


	//   ....[98]....
        /*0410*/ 	.word	0x000057e0


	//   ....[99]....
        /*0414*/ 	.word	0x00005800


	//   ....[100]....
        /*0418*/ 	.word	0x00005c80


	//   ....[101]....
        /*041c*/ 	.word	0x00005ca0


	//   ....[102]....
        /*0420*/ 	.word	0x00005cc0


	//   ....[103]....
        /*0424*/ 	.word	0x00005ce0


	//   ....[104]....
        /*0428*/ 	.word	0x00005f30


	//   ....[105]....
        /*042c*/ 	.word	0x00005f50


	//   ....[106]....
        /*0430*/ 	.word	0x00005f70


	//   ....[107]....
        /*0434*/ 	.word	0x00005f90


	//   ....[108]....
        /*0438*/ 	.word	0x00006470


	//   ....[109]....
        /*043c*/ 	.word	0x00006490


	//   ....[110]....
        /*0440*/ 	.word	0x000064b0


	//   ....[111]....
        /*0444*/ 	.word	0x00006520


	//   ....[112]....
        /*0448*/ 	.word	0x00006750


	//   ....[113]....
        /*044c*/ 	.word	0x00006770


	//   ....[114]....
        /*0450*/ 	.word	0x00006790


	//   ....[115]....
        /*0454*/ 	.word	0x000067c0


	//   ....[116]....
        /*0458*/ 	.word	0x00006c50


	//   ....[117]....
        /*045c*/ 	.word	0x00006c70


	//   ....[118]....
        /*0460*/ 	.word	0x00006c90


	//   ....[119]....
        /*0464*/ 	.word	0x00006cb0


	//   ....[120]....
        /*0468*/ 	.word	0x00007080


	//   ....[121]....
        /*046c*/ 	.word	0x000070a0


	//   ....[122]....
        /*0470*/ 	.word	0x000070c0


	//   ....[123]....
        /*0474*/ 	.word	0x000070e0


	//   ....[124]....
        /*0478*/ 	.word	0x00007470


	//   ....[125]....
        /*047c*/ 	.word	0x00007490


	//   ....[126]....
        /*0480*/ 	.word	0x000074b0


	//   ....[127]....
        /*0484*/ 	.word	0x000074d0


	//----- nvinfo : EIATTR_EXIT_INSTR_OFFSETS
	.align		4
.L_29:
        /*0488*/ 	.byte	0x04, 0x1c
        /*048a*/ 	.short	(.L_31 - .L_30)


	//   ....[0]....
.L_30:
        /*048c*/ 	.word	0x0000af60


	//   ....[1]....
        /*0490*/ 	.word	0x0000af80


	//----- nvinfo : EIATTR_MAX_THREADS
	.align		4
.L_31:
        /*0494*/ 	.byte	0x04, 0x05
        /*0496*/ 	.short	(.L_33 - .L_32)
.L_32:
        /*0498*/ 	.word	0x00000040
        /*049c*/ 	.word	0x00000001
        /*04a0*/ 	.word	0x00000001
.L_33:


//--------------------- .nv.rel.action            --------------------------
	.section	.nv.rel.action,"",@"SHT_CUDA_RELOCINFO"
	.align	8
	.sectionentsize	8
        /*0000*/ 	.byte	0x73, 0x00, 0x00, 0x00, 0x00, 0x00, 0x00, 0x00, 0x00, 0x00, 0x00, 0x11, 0x25, 0x00, 0x05, 0x36


//--------------------- .nv.constant0.layer_norm_fwd_kernel --------------------------
	.section	.nv.constant0.layer_norm_fwd_kernel,"a",@progbits
	.align	4
.nv.constant0.layer_norm_fwd_kernel:
	.zero		392


//--------------------- .text.layer_norm_fwd_kernel --------------------------
	.section	.text.layer_norm_fwd_kernel,"ax",@progbits
	.sectionflags	@"SHF_BARRIERS=1"
	.sectioninfo	@"SHI_REGISTERS=255"
	.align	128
        .global         layer_norm_fwd_kernel
        .type           layer_norm_fwd_kernel,@function
        .size           layer_norm_fwd_kernel,(.L_x_1 - layer_norm_fwd_kernel)
        .other          layer_norm_fwd_kernel,@"STO_CUDA_ENTRY STV_DEFAULT"
layer_norm_fwd_kernel:
.text.layer_norm_fwd_kernel:
[----:B------:R-:W-:-:S02]  /*0000*/  MOV R1, c[0x0][0x28] ;  /* 0x00000a0000017a02 */ /* 0x000fc40000000f00 */
[----:B------:R-:W0:Y:S01]  /*0010*/  S2R R2, SR_TID.X ;  /* 0x0000000000027919 */ /* 0x000e220000002100 */
[----:B------:R-:W-:Y:S01]  /*0020*/  ULDC UR4, c[0x0][0x184] ;  /* 0x0000610000047ab9 */ /* 0x000fe20000000800 */
[----:B------:R-:W-:Y:S01]  /*0030*/  LOP3.LUT R12, R12, 0xfffff7ff, RZ, 0xc0, !PT ;  /* 0xfffff7ff0c0c7812 */ /* 0x000fe200078ec0ff */
[----:B------:R-:W-:Y:S01]  /*0040*/  USHF.R.S32.HI UR4, URZ, 0x1f, UR4 ;  /* 0x0000001f3f047899 */ /* 0x000fe20008011404 */
[----:B------:R-:W1:Y:S01]  /*0050*/  S2R R3, SR_CTAID.X ;  /* 0x0000000000037919 */ /* 0x000e620000002500 */
[----:B------:R-:W-:Y:S02]  /*0060*/  LOP3.LUT R47, R47, 0xfdffffff, RZ, 0xc0, !PT ;  /* 0xfdffffff2f2f7812 */ /* 0x000fe400078ec0ff */
[----:B------:R-:W-:Y:S02]  /*0070*/  IADD3 R1, R1, -0x1c8, RZ ;  /* 0xfffffe3801017810 */ /* 0x000fe40007ffe0ff */
[----:B0-----:R-:W-:Y:S02]  /*0080*/  SHF.R.U32.HI R114, RZ, 0x4, R2 ;  /* 0x00000004ff727819 */ /* 0x001fe40000011602 */
[----:B-1----:R-:W-:-:S02]  /*0090*/  SHF.L.U32 R3, R3, 0x7, RZ ;  /* 0x0000000703037819 */ /* 0x002fc400000006ff */
[----:B------:R-:W-:Y:S02]  /*00a0*/  SGXT.U32 R114, R114, 0x2 ;  /* 0x000000027272781a */ /* 0x000fe40000000000 */
[----:B------:R-:W-:Y:S02]  /*00b0*/  SHF.R.S32.HI R113, RZ, 0x1f, R3 ;  /* 0x0000001fff717819 */ /* 0x000fe40000011403 */
[C-C-:B------:R-:W-:Y:S02]  /*00c0*/  LOP3.LUT R26, R3.reuse, 0x44, R114.reuse, 0xfe, !PT ;  /* 0x00000044031a7812 */ /* 0x140fe400078efe72 */
[----:B------:R-:W-:Y:S02]  /*00d0*/  LOP3.LUT R24, R3, 0x48, R114, 0xfe, !PT ;  /* 0x0000004803187812 */ /* 0x000fe400078efe72 */
[C---:B------:R-:W-:Y:S02]  /*00e0*/  ISETP.GE.U32.AND P5, PT, R26.reuse, c[0x0][0x184], PT ;  /* 0x000061001a007a0c */ /* 0x040fe40003fa6070 */
[----:B------:R-:W-:-:S02]  /*00f0*/  ISETP.GT.U32.AND P2, PT, R26, -0x1, PT ;  /* 0xffffffff1a00780c */ /* 0x000fc40003f44070 */
[----:B------:R-:W-:Y:S02]  /*0100*/  ISETP.GE.AND.EX P5, PT, R113, UR4, PT, P5 ;  /* 0x0000000471007c0c */ /* 0x000fe4000bfa6350 */
[----:B------:R-:W-:Y:S02]  /*0110*/  LOP3.LUT R30, R3, R114, RZ, 0xfc, !PT ;  /* 0x00000072031e7212 */ /* 0x000fe400078efcff */
[----:B------:R-:W-:Y:S02]  /*0120*/  ISETP.GE.U32.AND P4, PT, R24, c[0x0][0x184], PT ;  /* 0x0000610018007a0c */ /* 0x000fe40003f86070 */
[----:B------:R-:W-:Y:S02]  /*0130*/  ISETP.GT.AND.EX P5, PT, R113, -0x1, !P5, P2 ;  /* 0xffffffff7100780c */ /* 0x000fe40006fa4320 */
[----:B------:R-:W-:Y:S02]  /*0140*/  ISETP.GE.U32.AND P6, PT, R30, c[0x0][0x184], PT ;  /* 0x000061001e007a0c */ /* 0x000fe40003fc6070 */
[----:B------:R-:W-:-:S02]  /*0150*/  LOP3.LUT R22, R3, 0x4c, R114, 0xfe, !PT ;  /* 0x0000004c03167812 */ /* 0x000fc400078efe72 */
[----:B------:R-:W-:Y:S02]  /*0160*/  ISETP.GT.U32.AND P1, PT, R24, -0x1, PT ;  /* 0xffffffff1800780c */ /* 0x000fe40003f24070 */
[C---:B------:R-:W-:Y:S02]  /*0170*/  ISETP.GE.AND.EX P4, PT, R113.reuse, UR4, PT, P4 ;  /* 0x0000000471007c0c */ /* 0x040fe4000bf86340 */
[----:B------:R-:W-:Y:S02]  /*0180*/  ISETP.GT.U32.AND P0, PT, R30, -0x1, PT ;  /* 0xffffffff1e00780c */ /* 0x000fe40003f04070 */
[C---:B------:R-:W-:Y:S02]  /*0190*/  ISETP.GE.AND.EX P6, PT, R113.reuse, UR4, PT, P6 ;  /* 0x0000000471007c0c */ /* 0x040fe4000bfc6360 */
[----:B------:R-:W-:Y:S02]  /*01a0*/  ISETP.GE.U32.AND P3, PT, R22, c[0x0][0x184], PT ;  /* 0x0000610016007a0c */ /* 0x000fe40003f66070 */
[----:B------:R-:W-:-:S02]  /*01b0*/  ISETP.GT.AND.EX P4, PT, R113, -0x1, !P4, P1 ;  /* 0xffffffff7100780c */ /* 0x000fc40006784310 */
[----:B------:R-:W-:Y:S02]  /*01c0*/  ISETP.GT.AND.EX P6, PT, R113, -0x1, !P6, P0 ;  /* 0xffffffff7100780c */ /* 0x000fe400077c4300 */
[----:B------:R-:W-:Y:S02]  /*01d0*/  LOP3.LUT R20, R3, 0x50, R114, 0xfe, !PT ;  /* 0x0000005003147812 */ /* 0x000fe400078efe72 */
[----:B------:R-:W-:Y:S02]  /*01e0*/  ISETP.GT.U32.AND P0, PT, R22, -0x1, PT ;  /* 0xffffffff1600780c */ /* 0x000fe40003f04070 */
[----:B------:R-:W-:Y:S02]  /*01f0*/  ISETP.GE.AND.EX P3, PT, R113, UR4, PT, P3 ;  /* 0x0000000471007c0c */ /* 0x000fe4000bf66330 */
[----:B------:R-:W-:Y:S02]  /*0200*/  @P5 LOP3.LUT R12, R12, 0x800, RZ, 0xfc, !PT ;  /* 0x000008000c0c5812 */ /* 0x000fe400078efcff */
[----:B------:R-:W-:-:S02]  /*0210*/  ISETP.GE.U32.AND P2, PT, R20, c[0x0][0x184], PT ;  /* 0x0000610014007a0c */ /* 0x000fc40003f46070 */
[----:B------:R-:W-:Y:S02]  /*0220*/  ISETP.GT.AND.EX P3, PT, R113, -0x1, !P3, P0 ;  /* 0xffffffff7100780c */ /* 0x000fe40005f64300 */
[----:B------:R-:W-:Y:S02]  /*0230*/  LOP3.LUT R12, R12, 0xffffefff, RZ, 0xc0, !PT ;  /* 0xffffefff0c0c7812 */ /* 0x000fe400078ec0ff */
[----:B------:R-:W-:Y:S02]  /*0240*/  LOP3.LUT R18, R3, 0x54, R114, 0xfe, !PT ;  /* 0x0000005403127812 */ /* 0x000fe400078efe72 */
[----:B------:R-:W-:Y:S02]  /*0250*/  ISETP.GT.U32.AND P1, PT, R20, -0x1, PT ;  /* 0xffffffff1400780c */ /* 0x000fe40003f24070 */
[----:B------:R-:W-:Y:S02]  /*0260*/  ISETP.GE.AND.EX P2, PT, R113, UR4, PT, P2 ;  /* 0x0000000471007c0c */ /* 0x000fe4000bf46320 */
[----:B------:R-:W-:-:S02]  /*0270*/  @P4 LOP3.LUT R12, R12, 0x1000, RZ, 0xfc, !PT ;  /* 0x000010000c0c4812 */ /* 0x000fc400078efcff */
[----:B------:R-:W-:Y:S02]  /*0280*/  ISETP.GE.U32.AND P0, PT, R18, c[0x0][0x184], PT ;  /* 0x0000610012007a0c */ /* 0x000fe40003f06070 */
[C---:B------:R-:W-:Y:S02]  /*0290*/  ISETP.GT.AND.EX P2, PT, R113.reuse, -0x1, !P2, P1 ;  /* 0xffffffff7100780c */ /* 0x040fe40005744310 */
[----:B------:R-:W-:Y:S02]  /*02a0*/  LOP3.LUT R12, R12, 0xffffdfff, RZ, 0xc0, !PT ;  /* 0xffffdfff0c0c7812 */ /* 0x000fe400078ec0ff */
[----:B------:R-:W-:Y:S02]  /*02b0*/  ISETP.GT.U32.AND P1, PT, R18, -0x1, PT ;  /* 0xffffffff1200780c */ /* 0x000fe40003f24070 */
[----:B------:R-:W-:Y:S02]  /*02c0*/  ISETP.GE.AND.EX P0, PT, R113, UR4, PT, P0 ;  /* 0x0000000471007c0c */ /* 0x000fe4000bf06300 */
[----:B------:R-:W-:-:S02]  /*02d0*/  @P3 LOP3.LUT R12, R12, 0x2000, RZ, 0xfc, !PT ;  /* 0x000020000c0c3812 */ /* 0x000fc400078efcff */
[----:B------:R-:W-:Y:S02]  /*02e0*/  ISETP.GT.AND.EX P1, PT, R113, -0x1, !P0, P1 ;  /* 0xffffffff7100780c */ /* 0x000fe40004724310 */
[----:B------:R-:W-:Y:S02]  /*02f0*/  LOP3.LUT R12, R12, 0xffffbfff, RZ, 0xc0, !PT ;  /* 0xffffbfff0c0c7812 */ /* 0x000fe400078ec0ff */
[----:B------:R-:W-:Y:S02]  /*0300*/  LOP3.LUT R16, R3, 0x58, R114, 0xfe, !PT ;  /* 0x0000005803107812 */ /* 0x000fe400078efe72 */
[----:B------:R-:W-:Y:S02]  /*0310*/  @P2 LOP3.LUT R12, R12, 0x4000, RZ, 0xfc, !PT ;  /* 0x000040000c0c2812 */ /* 0x000fe400078efcff */
[----:B------:R-:W-:Y:S02]  /*0320*/  ISETP.GE.U32.AND P0, PT, R16, c[0x0][0x184], PT ;  /* 0x0000610010007a0c */ /* 0x000fe40003f06070 */
[----:B------:R-:W-:-:S02]  /*0330*/  LOP3.LUT R12, R12, 0xfff7ffff, RZ, 0xc0, !PT ;  /* 0xfff7ffff0c0c7812 */ /* 0x000fc400078ec0ff */
[----:B------:R-:W-:Y:S02]  /*0340*/  ISETP.GE.AND.EX P0, PT, R113, UR4, PT, P0 ;  /* 0x0000000471007c0c */ /* 0x000fe4000bf06300 */
[----:B------:R-:W-:Y:S02]  /*0350*/  @P1 LOP3.LUT R12, R12, 0x80000, RZ, 0xfc, !PT ;  /* 0x000800000c0c1812 */ /* 0x000fe400078efcff */
[----:B------:R-:W-:Y:S02]  /*0360*/  ISETP.GT.U32.AND P1, PT, R16, -0x1, PT ;  /* 0xffffffff1000780c */ /* 0x000fe40003f24070 */
[----:B------:R-:W-:Y:S02]  /*0370*/  LOP3.LUT R14, R3, 0x5c, R114, 0xfe, !PT ;  /* 0x0000005c030e7812 */ /* 0x000fe400078efe72 */
[----:B------:R-:W-:Y:S02]  /*0380*/  ISETP.GT.AND.EX P1, PT, R113, -0x1, !P0, P1 ;  /* 0xffffffff7100780c */ /* 0x000fe40004724310 */
[----:B------:R-:W-:-:S02]  /*0390*/  LOP3.LUT R12, R12, 0xfffbffff, RZ, 0xc0, !PT ;  /* 0xfffbffff0c0c7812 */ /* 0x000fc400078ec0ff */
[----:B------:R-:W-:Y:S02]  /*03a0*/  ISETP.GE.U32.AND P0, PT, R14, c[0x0][0x184], PT ;  /* 0x000061000e007a0c */ /* 0x000fe40003f06070 */
[--C-:B------:R-:W-:Y:S02]  /*03b0*/  LOP3.LUT R34, R3, 0x60, R114.reuse, 0xfe, !PT ;  /* 0x0000006003227812 */ /* 0x100fe400078efe72 */
[----:B------:R-:W-:Y:S02]  /*03c0*/  ISETP.GE.AND.EX P0, PT, R113, UR4, PT, P0 ;  /* 0x0000000471007c0c */ /* 0x000fe4000bf06300 */
[C-C-:B------:R-:W-:Y:S02]  /*03d0*/  LOP3.LUT R10, R3.reuse, 0x64, R114.reuse, 0xfe, !PT ;  /* 0x00000064030a7812 */ /* 0x140fe400078efe72 */
[----:B------:R-:W-:Y:S02]  /*03e0*/  LOP3.LUT R8, R3, 0x68, R114, 0xfe, !PT ;  /* 0x0000006803087812 */ /* 0x000fe400078efe72 */
[----:B------:R-:W-:-:S02]  /*03f0*/  @P1 LOP3.LUT R12, R12, 0x40000, RZ, 0xfc, !PT ;  /* 0x000400000c0c1812 */ /* 0x000fc400078efcff */
[----:B------:R-:W-:Y:S02]  /*0400*/  ISETP.GT.U32.AND P1, PT, R14, -0x1, PT ;  /* 0xffffffff0e00780c */ /* 0x000fe40003f24070 */
[----:B------:R-:W-:Y:S02]  /*0410*/  LOP3.LUT R12, R12, 0xfffdffff, RZ, 0xc0, !PT ;  /* 0xfffdffff0c0c7812 */ /* 0x000fe400078ec0ff */
[----:B------:R-:W-:Y:S02]  /*0420*/  ISETP.GT.AND.EX P1, PT, R113, -0x1, !P0, P1 ;  /* 0xffffffff7100780c */ /* 0x000fe40004724310 */
[----:B------:R-:W-:Y:S02]  /*0430*/  ISETP.GE.U32.AND P0, PT, R34, c[0x0][0x184], PT ;  /* 0x0000610022007a0c */ /* 0x000fe40003f06070 */
[----:B------:R-:W-:Y:S02]  /*0440*/  LOP3.LUT R32, R3, 0x6c, R114, 0xfe, !PT ;  /* 0x0000006c03207812 */ /* 0x000fe400078efe72 */
[----:B------:R-:W-:-:S02]  /*0450*/  ISETP.GE.AND.EX P0, PT, R113, UR4, PT, P0 ;  /* 0x0000000471007c0c */ /* 0x000fc4000bf06300 */
[C-C-:B------:R-:W-:Y:S02]  /*0460*/  LOP3.LUT R6, R3.reuse, 0x70, R114.reuse, 0xfe, !PT ;  /* 0x0000007003067812 */ /* 0x140fe400078efe72 */
[C-C-:B------:R-:W-:Y:S02]  /*0470*/  LOP3.LUT R4, R3.reuse, 0x74, R114.reuse, 0xfe, !PT ;  /* 0x0000007403047812 */ /* 0x140fe400078efe72 */
[----:B------:R-:W-:Y:S02]  /*0480*/  LOP3.LUT R28, R3, 0x78, R114, 0xfe, !PT ;  /* 0x00000078031c7812 */ /* 0x000fe400078efe72 */
[----:B------:R-:W-:Y:S02]  /*0490*/  @P1 LOP3.LUT R12, R12, 0x20000, RZ, 0xfc, !PT ;  /* 0x000200000c0c1812 */ /* 0x000fe400078efcff */
[----:B------:R-:W-:Y:S02]  /*04a0*/  ISETP.GT.U32.AND P1, PT, R34, -0x1, PT ;  /* 0xffffffff2200780c */ /* 0x000fe40003f24070 */
[----:B------:R-:W-:-:S02]  /*04b0*/  LOP3.LUT R12, R12, 0xfffeffff, RZ, 0xc0, !PT ;  /* 0xfffeffff0c0c7812 */ /* 0x000fc400078ec0ff */
[----:B------:R-:W-:Y:S02]  /*04c0*/  ISETP.GT.AND.EX P1, PT, R113, -0x1, !P0, P1 ;  /* 0xffffffff7100780c */ /* 0x000fe40004724310 */
[----:B------:R-:W-:Y:S02]  /*04d0*/  ISETP.GE.U32.AND P0, PT, R10, c[0x0][0x184], PT ;  /* 0x000061000a007a0c */ /* 0x000fe40003f06070 */
[--C-:B------:R-:W-:Y:S02]  /*04e0*/  LOP3.LUT R58, R3, 0x4, R114.reuse, 0xfe, !PT ;  /* 0x00000004033a7812 */ /* 0x100fe400078efe72 */
[----:B------:R-:W-:Y:S02]  /*04f0*/  ISETP.GE.AND.EX P0, PT, R113, UR4, PT, P0 ;  /* 0x0000000471007c0c */ /* 0x000fe4000bf06300 */
[----:B------:R-:W-:Y:S02]  /*0500*/  @P6 LOP3.LUT R47, R47, 0x2000000, RZ, 0xfc, !PT ;  /* 0x020000002f2f6812 */ /* 0x000fe400078efcff */
[----:B------:R-:W-:-:S02]  /*0510*/  LOP3.LUT R56, R3, 0x8, R114, 0xfe, !PT ;  /* 0x0000000803387812 */ /* 0x000fc400078efe72 */
[----:B------:R-:W-:Y:S02]  /*0520*/  LOP3.LUT R47, R47, 0xfbffffff, RZ, 0xc0, !PT ;  /* 0xfbffffff2f2f7812 */ /* 0x000fe400078ec0ff */
[----:B------:R-:W-:Y:S02]  /*0530*/  @P1 LOP3.LUT R12, R12, 0x10000, RZ, 0xfc, !PT ;  /* 0x000100000c0c1812 */ /* 0x000fe400078efcff */
[----:B------:R-:W-:Y:S02]  /*0540*/  ISETP.GT.U32.AND P1, PT, R10, -0x1, PT ;  /* 0xffffffff0a00780c */ /* 0x000fe40003f24070 */
[----:B------:R-:W-:Y:S02]  /*0550*/  LOP3.LUT R12, R12, 0xffff7fff, RZ, 0xc0, !PT ;  /* 0xffff7fff0c0c7812 */ /* 0x000fe400078ec0ff */
[----:B------:R-:W-:Y:S02]  /*0560*/  ISETP.GT.AND.EX P5, PT, R113, -0x1, !P0, P1 ;  /* 0xffffffff7100780c */ /* 0x000fe400047a4310 */
[----:B------:R-:W-:-:S02]  /*0570*/  ISETP.GE.U32.AND P0, PT, R8, c[0x0][0x184], PT ;  /* 0x0000610008007a0c */ /* 0x000fc40003f06070 */
[----:B------:R-:W-:Y:S02]  /*0580*/  ISETP.GT.U32.AND P1, PT, R8, -0x1, PT ;  /* 0xffffffff0800780c */ /* 0x000fe40003f24070 */
[----:B------:R-:W-:Y:S02]  /*0590*/  ISETP.GE.AND.EX P0, PT, R113, UR4, PT, P0 ;  /* 0x0000000471007c0c */ /* 0x000fe4000bf06300 */
[----:B------:R-:W-:Y:S02]  /*05a0*/  LOP3.LUT R54, R3, 0xc, R114, 0xfe, !PT ;  /* 0x0000000c03367812 */ /* 0x000fe400078efe72 */
[----:B------:R-:W-:Y:S02]  /*05b0*/  ISETP.GT.AND.EX P4, PT, R113, -0x1, !P0, P1 ;  /* 0xffffffff7100780c */ /* 0x000fe40004784310 */
[C---:B------:R-:W-:Y:S02]  /*05c0*/  ISETP.GE.U32.AND P0, PT, R32.reuse, c[0x0][0x184], PT ;  /* 0x0000610020007a0c */ /* 0x040fe40003f06070 */
[----:B------:R-:W-:-:S02]  /*05d0*/  ISETP.GT.U32.AND P1, PT, R32, -0x1, PT ;  /* 0xffffffff2000780c */ /* 0x000fc40003f24070 */
[C---:B------:R-:W-:Y:S02]  /*05e0*/  ISETP.GE.AND.EX P0, PT, R113.reuse, UR4, PT, P0 ;  /* 0x0000000471007c0c */ /* 0x040fe4000bf06300 */
[----:B------:R-:W-:Y:S02]  /*05f0*/  @P5 LOP3.LUT R12, R12, 0x8000, RZ, 0xfc, !PT ;  /* 0x000080000c0c5812 */ /* 0x000fe400078efcff */
[C---:B------:R-:W-:Y:S02]  /*0600*/  ISETP.GT.AND.EX P3, PT, R113.reuse, -0x1, !P0, P1 ;  /* 0xffffffff7100780c */ /* 0x040fe40004764310 */
[----:B------:R-:W-:Y:S02]  /*0610*/  ISETP.GE.U32.AND P0, PT, R6, c[0x0][0x184], PT ;  /* 0x0000610006007a0c */ /* 0x000fe40003f06070 */
[----:B------:R-:W-:Y:S02]  /*0620*/  LOP3.LUT R12, R12, 0xfffffbff, RZ, 0xc0, !PT ;  /* 0xfffffbff0c0c7812 */ /* 0x000fe400078ec0ff */
[----:B------:R-:W-:-:S02]  /*0630*/  ISETP.GE.AND.EX P0, PT, R113, UR4, PT, P0 ;  /* 0x0000000471007c0c */ /* 0x000fc4000bf06300 */
[----:B------:R-:W-:Y:S02]  /*0640*/  ISETP.GT.U32.AND P1, PT, R6, -0x1, PT ;  /* 0xffffffff0600780c */ /* 0x000fe40003f24070 */
[----:B------:R-:W-:Y:S02]  /*0650*/  @P4 LOP3.LUT R12, R12, 0x400, RZ, 0xfc, !PT ;  /* 0x000004000c0c4812 */ /* 0x000fe400078efcff */
[C---:B------:R-:W-:Y:S02]  /*0660*/  ISETP.GT.AND.EX P2, PT, R113.reuse, -0x1, !P0, P1 ;  /* 0xffffffff7100780c */ /* 0x040fe40004744310 */
[----:B------:R-:W-:Y:S02]  /*0670*/  ISETP.GE.U32.AND P0, PT, R4, c[0x0][0x184], PT ;  /* 0x0000610004007a0c */ /* 0x000fe40003f06070 */
[----:B------:R-:W-:Y:S02]  /*0680*/  LOP3.LUT R12, R12, 0xfffffdff, RZ, 0xc0, !PT ;  /* 0xfffffdff0c0c7812 */ /* 0x000fe400078ec0ff */
[----:B------:R-:W-:-:S02]  /*0690*/  ISETP.GE.AND.EX P0, PT, R113, UR4, PT, P0 ;  /* 0x0000000471007c0c */ /* 0x000fc4000bf06300 */
[----:B------:R-:W-:Y:S02]  /*06a0*/  ISETP.GT.U32.AND P1, PT, R4, -0x1, PT ;  /* 0xffffffff0400780c */ /* 0x000fe40003f24070 */
[----:B------:R-:W-:Y:S02]  /*06b0*/  @P3 LOP3.LUT R12, R12, 0x200, RZ, 0xfc, !PT ;  /* 0x000002000c0c3812 */ /* 0x000fe400078efcff */
[----:B------:R-:W-:Y:S02]  /*06c0*/  ISETP.GT.AND.EX P1, PT, R113, -0x1, !P0, P1 ;  /* 0xffffffff7100780c */ /* 0x000fe40004724310 */
[----:B------:R-:W-:Y:S02]  /*06d0*/  LOP3.LUT R12, R12, 0xfffffeff, RZ, 0xc0, !PT ;  /* 0xfffffeff0c0c7812 */ /* 0x000fe400078ec0ff */
[----:B------:R-:W-:Y:S02]  /*06e0*/  ISETP.GE.U32.AND P0, PT, R28, c[0x0][0x184], PT ;  /* 0x000061001c007a0c */ /* 0x000fe40003f06070 */
[----:B------:R-:W-:-:S02]  /*06f0*/  @P2 LOP3.LUT R12, R12, 0x100, RZ, 0xfc, !PT ;  /* 0x000001000c0c2812 */ /* 0x000fc400078efcff */
[----:B------:R-:W-:Y:S02]  /*0700*/  ISETP.GE.AND.EX P0, PT, R113, UR4, PT, P0 ;  /* 0x0000000471007c0c */ /* 0x000fe4000bf06300 */
[----:B------:R-:W-:Y:S02]  /*0710*/  LOP3.LUT R12, R12, 0xffffff7f, RZ, 0xc0, !PT ;  /* 0xffffff7f0c0c7812 */ /* 0x000fe400078ec0ff */
[C-C-:B------:R-:W-:Y:S02]  /*0720*/  LOP3.LUT R50, R3.reuse, 0x10, R114.reuse, 0xfe, !PT ;  /* 0x0000001003327812 */ /* 0x140fe400078efe72 */
[----:B------:R-:W-:Y:S02]  /*0730*/  @P1 LOP3.LUT R12, R12, 0x80, RZ, 0xfc, !PT ;  /* 0x000000800c0c1812 */ /* 0x000fe400078efcff */
[----:B------:R-:W-:Y:S02]  /*0740*/  ISETP.GT.U32.AND P1, PT, R28, -0x1, PT ;  /* 0xffffffff1c00780c */ /* 0x000fe40003f24070 */
[----:B------:R-:W-:-:S02]  /*0750*/  LOP3.LUT R48, R3, 0x14, R114, 0xfe, !PT ;  /* 0x0000001403307812 */ /* 0x000fc400078efe72 */
[C---:B------:R-:W-:Y:S02]  /*0760*/  ISETP.GT.AND.EX P6, PT, R113.reuse, -0x1, !P0, P1 ;  /* 0xffffffff7100780c */ /* 0x040fe400047c4310 */
[C---:B------:R-:W-:Y:S02]  /*0770*/  ISETP.GE.U32.AND P0, PT, R58.reuse, c[0x0][0x184], PT ;  /* 0x000061003a007a0c */ /* 0x040fe40003f06070 */
[----:B------:R-:W-:Y:S02]  /*0780*/  ISETP.GT.U32.AND P1, PT, R58, -0x1, PT ;  /* 0xffffffff3a00780c */ /* 0x000fe40003f24070 */
[C---:B------:R-:W-:Y:S02]  /*0790*/  ISETP.GE.AND.EX P0, PT, R113.reuse, UR4, PT, P0 ;  /* 0x0000000471007c0c */ /* 0x040fe4000bf06300 */
[----:B------:R-:W-:Y:S02]  /*07a0*/  LOP3.LUT R12, R12, 0xffffffdf, RZ, 0xc0, !PT ;  /* 0xffffffdf0c0c7812 */ /* 0x000fe400078ec0ff */
[----:B------:R-:W-:-:S02]  /*07b0*/  ISETP.GT.AND.EX P1, PT, R113, -0x1, !P0, P1 ;  /* 0xffffffff7100780c */ /* 0x000fc40004724310 */
[----:B------:R-:W-:Y:S02]  /*07c0*/  ISETP.GE.U32.AND P0, PT, R56, c[0x0][0x184], PT ;  /* 0x0000610038007a0c */ /* 0x000fe40003f06070 */
[----:B------:R-:W-:Y:S02]  /*07d0*/  @P6 LOP3.LUT R12, R12, 0x20, RZ, 0xfc, !PT ;  /* 0x000000200c0c6812 */ /* 0x000fe400078efcff */
[----:B------:R-:W-:Y:S02]  /*07e0*/  ISETP.GE.AND.EX P0, PT, R113, UR4, PT, P0 ;  /* 0x0000000471007c0c */ /* 0x000fe4000bf06300 */
[C-C-:B------:R-:W-:Y:S02]  /*07f0*/  LOP3.LUT R46, R3.reuse, 0x18, R114.reuse, 0xfe, !PT ;  /* 0x00000018032e7812 */ /* 0x140fe400078efe72 */
[----:B------:R-:W-:Y:S02]  /*0800*/  LOP3.LUT R12, R12, 0xffffffef, RZ, 0xc0, !PT ;  /* 0xffffffef0c0c7812 */ /* 0x000fe400078ec0ff */
[----:B------:R-:W-:-:S02]  /*0810*/  LOP3.LUT R44, R3, 0x1c, R114, 0xfe, !PT ;  /* 0x0000001c032c7812 */ /* 0x000fc400078efe72 */
[----:B------:R-:W-:Y:S02]  /*0820*/  @P1 LOP3.LUT R47, R47, 0x4000000, RZ, 0xfc, !PT ;  /* 0x040000002f2f1812 */ /* 0x000fe400078efcff */
[----:B------:R-:W-:Y:S02]  /*0830*/  ISETP.GT.U32.AND P1, PT, R56, -0x1, PT ;  /* 0xffffffff3800780c */ /* 0x000fe40003f24070 */
[----:B------:R-:W-:Y:S02]  /*0840*/  LOP3.LUT R47, R47, 0xf7ffffff, RZ, 0xc0, !PT ;  /* 0xf7ffffff2f2f7812 */ /* 0x000fe400078ec0ff */
[----:B------:R-:W-:Y:S02]  /*0850*/  ISETP.GT.AND.EX P1, PT, R113, -0x1, !P0, P1 ;  /* 0xffffffff7100780c */ /* 0x000fe40004724310 */
[----:B------:R-:W-:Y:S02]  /*0860*/  ISETP.GE.U32.AND P0, PT, R54, c[0x0][0x184], PT ;  /* 0x0000610036007a0c */ /* 0x000fe40003f06070 */
[----:B------:R-:W-:-:S02]  /*0870*/  LOP3.LUT R42, R3, 0x20, R114, 0xfe, !PT ;  /* 0x00000020032a7812 */ /* 0x000fc400078efe72 */
[----:B------:R-:W-:Y:S02]  /*0880*/  ISETP.GE.AND.EX P0, PT, R113, UR4, PT, P0 ;  /* 0x0000000471007c0c */ /* 0x000fe4000bf06300 */
[C-C-:B------:R-:W-:Y:S02]  /*0890*/  LOP3.LUT R40, R3.reuse, 0x24, R114.reuse, 0xfe, !PT ;  /* 0x0000002403287812 */ /* 0x140fe400078efe72 */
[C-C-:B------:R-:W-:Y:S02]  /*08a0*/  LOP3.LUT R38, R3.reuse, 0x28, R114.reuse, 0xfe, !PT ;  /* 0x0000002803267812 */ /* 0x140fe400078efe72 */
[----:B------:R-:W-:Y:S02]  /*08b0*/  LOP3.LUT R36, R3, 0x2c, R114, 0xfe, !PT ;  /* 0x0000002c03247812 */ /* 0x000fe400078efe72 */
[----:B------:R-:W-:Y:S02]  /*08c0*/  @P1 LOP3.LUT R47, R47, 0x8000000, RZ, 0xfc, !PT ;  /* 0x080000002f2f1812 */ /* 0x000fe400078efcff */
[----:B------:R-:W-:-:S02]  /*08d0*/  ISETP.GT.U32.AND P1, PT, R54, -0x1, PT ;  /* 0xffffffff3600780c */ /* 0x000fc40003f24070 */
[----:B------:R-:W-:Y:S02]  /*08e0*/  LOP3.LUT R47, R47, 0xefffffff, RZ, 0xc0, !PT ;  /* 0xefffffff2f2f7812 */ /* 0x000fe400078ec0ff */
[----:B------:R-:W-:Y:S02]  /*08f0*/  ISETP.GT.AND.EX P1, PT, R113, -0x1, !P0, P1 ;  /* 0xffffffff7100780c */ /* 0x000fe40004724310 */
[----:B------:R-:W-:Y:S02]  /*0900*/  ISETP.GE.U32.AND P0, PT, R50, c[0x0][0x184], PT ;  /* 0x0000610032007a0c */ /* 0x000fe40003f06070 */
[--C-:B------:R-:W-:Y:S02]  /*0910*/  LOP3.LUT R55, R3, 0x30, R114.reuse, 0xfe, !PT ;  /* 0x0000003003377812 */ /* 0x100fe400078efe72 */
[----:B------:R-:W-:Y:S02]  /*0920*/  ISETP.GE.AND.EX P0, PT, R113, UR4, PT, P0 ;  /* 0x0000000471007c0c */ /* 0x000fe4000bf06300 */
[----:B------:R-:W-:-:S02]  /*0930*/  LOP3.LUT R52, R3, 0x34, R114, 0xfe, !PT ;  /* 0x0000003403347812 */ /* 0x000fc400078efe72 */
[C-C-:B------:R-:W-:Y:S02]  /*0940*/  LOP3.LUT R192, R3.reuse, 0x38, R114.reuse, 0xfe, !PT ;  /* 0x0000003803c07812 */ /* 0x140fe400078efe72 */
[----:B------:R-:W-:Y:S02]  /*0950*/  LOP3.LUT R195, R3, 0x3c, R114, 0xfe, !PT ;  /* 0x0000003c03c37812 */ /* 0x000fe400078efe72 */
[----:B------:R-:W-:Y:S02]  /*0960*/  @P1 LOP3.LUT R47, R47, 0x10000000, RZ, 0xfc, !PT ;  /* 0x100000002f2f1812 */ /* 0x000fe400078efcff */
[----:B------:R-:W-:Y:S02]  /*0970*/  ISETP.GT.U32.AND P1, PT, R50, -0x1, PT ;  /* 0xffffffff3200780c */ /* 0x000fe40003f24070 */
[----:B------:R-:W-:Y:S02]  /*0980*/  LOP3.LUT R47, R47, 0xdfffffff, RZ, 0xc0, !PT ;  /* 0xdfffffff2f2f7812 */ /* 0x000fe400078ec0ff */
[----:B------:R-:W-:-:S02]  /*0990*/  ISETP.GT.AND.EX P1, PT, R113, -0x1, !P0, P1 ;  /* 0xffffffff7100780c */ /* 0x000fc40004724310 */
[----:B------:R-:W-:Y:S02]  /*09a0*/  ISETP.GE.U32.AND P0, PT, R48, c[0x0][0x184], PT ;  /* 0x0000610030007a0c */ /* 0x000fe40003f06070 */
[----:B------:R-:W-:Y:S02]  /*09b0*/  LOP3.LUT R0, R3, 0x40, R114, 0xfe, !PT ;  /* 0x0000004003007812 */ /* 0x000fe400078efe72 */
[----:B------:R-:W-:Y:S02]  /*09c0*/  ISETP.GE.AND.EX P0, PT, R113, UR4, PT, P0 ;  /* 0x0000000471007c0c */ /* 0x000fe4000bf06300 */
[--C-:B------:R-:W-:Y:S02]  /*09d0*/  SHF.L.U64.HI R33, R40, 0x8, R113.reuse ;  /* 0x0000000828217819 */ /* 0x100fe40000010271 */
[----:B------:R-:W-:Y:S02]  /*09e0*/  P2R R98, PR, RZ, 0x20 ;  /* 0x00000020ff627803 */ /* 0x000fe40000000000 */
[----:B------:R-:W-:-:S02]  /*09f0*/  SHF.L.U64.HI R127, R30, 0x8, R113 ;  /* 0x000000081e7f7819 */ /* 0x000fc40000010271 */
[----:B------:R-:W-:Y:S02]  /*0a00*/  @P1 LOP3.LUT R47, R47, 0x20000000, RZ, 0xfc, !PT ;  /* 0x200000002f2f1812 */ /* 0x000fe400078efcff */
[----:B------:R-:W-:Y:S02]  /*0a10*/  ISETP.GT.U32.AND P1, PT, R48, -0x1, PT ;  /* 0xffffffff3000780c */ /* 0x000fe40003f24070 */
[----:B------:R-:W-:Y:S02]  /*0a20*/  LOP3.LUT R47, R47, 0x7fffffff, RZ, 0xc0, !PT ;  /* 0x7fffffff2f2f7812 */ /* 0x000fe400078ec0ff */
[----:B------:R-:W-:Y:S02]  /*0a30*/  ISETP.GT.AND.EX P1, PT, R113, -0x1, !P0, P1 ;  /* 0xffffffff7100780c */ /* 0x000fe40004724310 */
[----:B------:R-:W-:Y:S02]  /*0a40*/  ISETP.GE.U32.AND P0, PT, R46, c[0x0][0x184], PT ;  /* 0x000061002e007a0c */ /* 0x000fe40003f06070 */
[----:B------:R-:W-:-:S02]  /*0a50*/  SHF.L.U32 R17, R34, 0x8, RZ ;  /* 0x0000000822117819 */ /* 0x000fc400000006ff */
[----:B------:R-:W-:Y:S02]  /*0a60*/  ISETP.GE.AND.EX P0, PT, R113, UR4, PT, P0 ;  /* 0x0000000471007c0c */ /* 0x000fe4000bf06300 */
[--C-:B------:R-:W-:Y:S02]  /*0a70*/  SHF.L.U64.HI R13, R34, 0x8, R113.reuse ;  /* 0x00000008220d7819 */ /* 0x100fe40000010271 */
[C---:B------:R-:W-:Y:S01]  /*0a80*/  SHF.L.U32 R11, R32.reuse, 0x8, RZ ;  /* 0x00000008200b7819 */ /* 0x040fe200000006ff */
[----:B------:R-:W-:Y:S01]  /*0a90*/  CS2R R34, SRZ ;  /* 0x0000000000227805 */ /* 0x000fe2000001ff00 */
[----:B------:R-:W-:Y:S02]  /*0aa0*/  SHF.L.U64.HI R9, R32, 0x8, R113 ;  /* 0x0000000820097819 */ /* 0x000fe40000010271 */
[----:B------:R-:W-:Y:S02]  /*0ab0*/  @P1 LOP3.LUT R12, R12, 0x10, RZ, 0xfc, !PT ;  /* 0x000000100c0c1812 */ /* 0x000fe400078efcff */
[----:B------:R-:W-:-:S02]  /*0ac0*/  ISETP.GT.U32.AND P1, PT, R46, -0x1, PT ;  /* 0xffffffff2e00780c */ /* 0x000fc40003f24070 */
[----:B------:R-:W-:Y:S02]  /*0ad0*/  LOP3.LUT R12, R12, 0xfffffff7, RZ, 0xc0, !PT ;  /* 0xfffffff70c0c7812 */ /* 0x000fe400078ec0ff */
[C---:B------:R-:W-:Y:S02]  /*0ae0*/  ISETP.GT.AND.EX P1, PT, R113.reuse, -0x1, !P0, P1 ;  /* 0xffffffff7100780c */ /* 0x040fe40004724310 */
[----:B------:R-:W-:Y:S02]  /*0af0*/  ISETP.GE.U32.AND P0, PT, R44, c[0x0][0x184], PT ;  /* 0x000061002c007a0c */ /* 0x000fe40003f06070 */
[----:B------:R-:W-:Y:S02]  /*0b00*/  SHF.L.U32 R27, R24, 0x8, RZ ;  /* 0x00000008181b7819 */ /* 0x000fe400000006ff */
[----:B------:R-:W-:Y:S02]  /*0b10*/  ISETP.GE.AND.EX P0, PT, R113, UR4, PT, P0 ;  /* 0x0000000471007c0c */ /* 0x000fe4000bf06300 */
[----:B------:R-:W-:-:S02]  /*0b20*/  SHF.L.U64.HI R29, R26, 0x8, R113 ;  /* 0x000000081a1d7819 */ /* 0x000fc40000010271 */
[----:B------:R-:W-:Y:S02]  /*0b30*/  SHF.L.U32 R31, R56, 0x8, RZ ;  /* 0x00000008381f7819 */ /* 0x000fe400000006ff */
[----:B------:R-:W-:Y:S02]  /*0b40*/  SHF.L.U32 R25, R20, 0x8, RZ ;  /* 0x0000000814197819 */ /* 0x000fe400000006ff */
[----:B------:R-:W-:Y:S02]  /*0b50*/  @P1 LOP3.LUT R12, R12, 0x8, RZ, 0xfc, !PT ;  /* 0x000000080c0c1812 */ /* 0x000fe400078efcff */
[----:B------:R-:W-:Y:S02]  /*0b60*/  ISETP.GT.U32.AND P1, PT, R44, -0x1, PT ;  /* 0xffffffff2c00780c */ /* 0x000fe40003f24070 */
[----:B------:R-:W-:Y:S02]  /*0b70*/  LOP3.LUT R12, R12, 0xfffffffb, RZ, 0xc0, !PT ;  /* 0xfffffffb0c0c7812 */ /* 0x000fe400078ec0ff */
[----:B------:R-:W-:-:S02]  /*0b80*/  ISETP.GT.AND.EX P1, PT, R113, -0x1, !P0, P1 ;  /* 0xffffffff7100780c */ /* 0x000fc40004724310 */
[----:B------:R-:W-:Y:S02]  /*0b90*/  ISETP.GE.U32.AND P0, PT, R42, c[0x0][0x184], PT ;  /* 0x000061002a007a0c */ /* 0x000fe40003f06070 */
[----:B------:R-:W-:Y:S02]  /*0ba0*/  SHF.L.U32 R23, R18, 0x8, RZ ;  /* 0x0000000812177819 */ /* 0x000fe400000006ff */
[----:B------:R-:W-:Y:S02]  /*0bb0*/  ISETP.GE.AND.EX P0, PT, R113, UR4, PT, P0 ;  /* 0x0000000471007c0c */ /* 0x000fe4000bf06300 */
[----:B------:R-:W-:Y:S02]  /*0bc0*/  SHF.L.U32 R21, R16, 0x8, RZ ;  /* 0x0000000810157819 */ /* 0x000fe400000006ff */
[----:B------:R-:W-:Y:S02]  /*0bd0*/  SHF.L.U32 R19, R14, 0x8, RZ ;  /* 0x000000080e137819 */ /* 0x000fe400000006ff */
[----:B------:R-:W-:-:S02]  /*0be0*/  SHF.L.U32 R15, R10, 0x8, RZ ;  /* 0x000000080a0f7819 */ /* 0x000fc400000006ff */
        /* <DEDUP_REMOVED lines=8> */
[C---:B------:R-:W-:Y:S02]  /*0c70*/  SHF.L.U32 R153, R46.reuse, 0x8, RZ ;  /* 0x000000082e997819 */ /* 0x040fe400000006ff */
        /* <DEDUP_REMOVED lines=8> */
[----:B------:R-:W-:-:S02]  /*0d00*/  MOV R199, 0x3c000000 ;  /* 0x3c00000000c77802 */ /* 0x000fc40000000f00 */
[C---:B------:R-:W-:Y:S02]  /*0d10*/  SHF.L.U32 R167, R58.reuse, 0x8, RZ ;  /* 0x000000083aa77819 */ /* 0x040fe400000006ff */
[----:B------:R-:W-:Y:S02]  /*0d20*/  SHF.L.U64.HI R165, R58, 0x8, R113 ;  /* 0x000000083aa57819 */ /* 0x000fe40000010271 */
[----:B------:R-:W-:Y:S02]  /*0d30*/  @P1 LOP3.LUT R12, R12, 0x1, RZ, 0xfc, !PT ;  /* 0x000000010c0c1812 */ /* 0x000fe400078efcff */
[----:B------:R-:W-:Y:S02]  /*0d40*/  ISETP.GT.U32.AND P1, PT, R38, -0x1, PT ;  /* 0xffffffff2600780c */ /* 0x000fe40003f24070 */
[----:B------:R-:W-:Y:S02]  /*0d50*/  LOP3.LUT R12, R12, 0xffffffbf, RZ, 0xc0, !PT ;  /* 0xffffffbf0c0c7812 */ /* 0x000fe400078ec0ff */
[----:B------:R-:W-:-:S02]  /*0d60*/  ISETP.GT.AND.EX P1, PT, R113, -0x1, !P0, P1 ;  /* 0xffffffff7100780c */ /* 0x000fc40004724310 */
[----:B------:R-:W-:Y:S02]  /*0d70*/  ISETP.GE.U32.AND P0, PT, R36, c[0x0][0x184], PT ;  /* 0x0000610024007a0c */ /* 0x000fe40003f06070 */
[----:B------:R-:W-:Y:S02]  /*0d80*/  SHF.L.U64.HI R163, R56, 0x8, R113 ;  /* 0x0000000838a37819 */ /* 0x000fe40000010271 */
        /* <DEDUP_REMOVED lines=9> */
[----:B------:R-:W-:-:S02]  /*0e20*/  SHF.L.U64.HI R145, R42, 0x8, R113 ;  /* 0x000000082a917819 */ /* 0x000fc40000010271 */
[----:B------:R-:W-:Y:S02]  /*0e30*/  ISETP.GE.AND.EX P0, PT, R113, UR4, PT, P0 ;  /* 0x0000000471007c0c */ /* 0x000fe4000bf06300 */
[----:B------:R-:W-:-:S05]  /*0e40*/  SHF.L.U32 R141, R38, 0x8, RZ ;  /* 0x00000008268d7819 */ /* 0x000fca00000006ff */
[----:B------:R-:W-:Y:S02]  /*0e50*/  @P1 LOP3.LUT R47, R47, 0x40000000, RZ, 0xfc, !PT ;  /* 0x400000002f2f1812 */ /* 0x000fe400078efcff */
[----:B------:R-:W-:Y:S02]  /*0e60*/  ISETP.GT.U32.AND P1, PT, R55, -0x1, PT ;  /* 0xffffffff3700780c */ /* 0x000fe40003f24070 */
[----:B------:R-:W-:Y:S02]  /*0e70*/  LOP3.LUT R47, R47, 0xfeffffff, RZ, 0xc0, !PT ;  /* 0xfeffffff2f2f7812 */ /* 0x000fe400078ec0ff */
[----:B------:R-:W-:Y:S02]  /*0e80*/  ISETP.GT.AND.EX P1, PT, R113, -0x1, !P0, P1 ;  /* 0xffffffff7100780c */ /* 0x000fe40004724310 */
[----:B------:R-:W-:-:S04]  /*0e90*/  ISETP.GE.U32.AND P0, PT, R52, c[0x0][0x184], PT ;  /* 0x0000610034007a0c */ /* 0x000fc80003f06070 */
[----:B------:R-:W-:-:S07]  /*0ea0*/  ISETP.GE.AND.EX P0, PT, R113, UR4, PT, P0 ;  /* 0x0000000471007c0c */ /* 0x000fce000bf06300 */
        /* <DEDUP_REMOVED lines=20> */
[----:B------:R-:W-:Y:S02]  /*0ff0*/  LOP3.LUT R0, R3, 0x7c, R114, 0xfe, !PT ;  /* 0x0000007c03007812 */ /* 0x000fe400078efe72 */
[----:B------:R-:W-:Y:S02]  /*1000*/  ISETP.GT.AND.EX P1, PT, R113, -0x1, !P0, P1 ;  /* 0xffffffff7100780c */ /* 0x000fe40004724310 */
[----:B------:R-:W-:Y:S02]  /*1010*/  LOP3.LUT R47, R47, 0xffefffff, RZ, 0xc0, !PT ;  /* 0xffefffff2f2f7812 */ /* 0x000fe400078ec0ff */
[----:B------:R-:W-:-:S04]  /*1020*/  ISETP.GE.U32.AND P0, PT, R0, c[0x0][0x184], PT ;  /* 0x0000610000007a0c */ /* 0x000fc80003f06070 */
[----:B------:R-:W-:-:S05]  /*1030*/  ISETP.GE.AND.EX P0, PT, R113, UR4, PT, P0 ;  /* 0x0000000471007c0c */ /* 0x000fca000bf06300 */
[----:B------:R-:W-:Y:S02]  /*1040*/  @P1 LOP3.LUT R47, R47, 0x100000, RZ, 0xfc, !PT ;  /* 0x001000002f2f1812 */ /* 0x000fe400078efcff */
[----:B------:R-:W-:Y:S02]  /*1050*/  ISETP.GT.U32.AND P1, PT, R0, -0x1, PT ;  /* 0xffffffff0000780c */ /* 0x000fe40003f24070 */
[----:B------:R-:W-:Y:S02]  /*1060*/  SHF.L.U32 R0, R2, 0x1, RZ ;  /* 0x0000000102007819 */ /* 0x000fe400000006ff */
[----:B------:R-:W-:Y:S02]  /*1070*/  ISETP.GT.AND.EX P0, PT, R113, -0x1, !P0, P1 ;  /* 0xffffffff7100780c */ /* 0x000fe40004704310 */
[----:B------:R-:W-:Y:S02]  /*1080*/  LOP3.LUT R5, R0, 0x7e, RZ, 0xc0, !PT ;  /* 0x0000007e00057812 */ /* 0x000fe400078ec0ff */
[----:B------:R-:W-:-:S02]  /*1090*/  LOP3.LUT R47, R47, 0xfff7ffff, RZ, 0xc0, !PT ;  /* 0xfff7ffff2f2f7812 */ /* 0x000fc400078ec0ff */
[----:B------:R-:W-:Y:S02]  /*10a0*/  LOP3.LUT R3, R3, R5, RZ, 0xfc, !PT ;  /* 0x0000000503037212 */ /* 0x000fe400078efcff */
[----:B------:R-:W-:Y:S02]  /*10b0*/  SHF.L.U32 R0, R2, 0x3, RZ ;  /* 0x0000000302007819 */ /* 0x000fe400000006ff */
[----:B------:R-:W-:Y:S02]  /*10c0*/  ISETP.GT.U32.AND P1, PT, R3, -0x1, PT ;  /* 0xffffffff0300780c */ /* 0x000fe40003f24070 */
[----:B------:R-:W-:Y:S02]  /*10d0*/  LOP3.LUT R0, R0, 0x78, RZ, 0xc0, !PT ;  /* 0x0000007800007812 */ /* 0x000fe400078ec0ff */
[----:B------:R-:W-:Y:S02]  /*10e0*/  @P0 LOP3.LUT R47, R47, 0x80000, RZ, 0xfc, !PT ;  /* 0x000800002f2f0812 */ /* 0x000fe400078efcff */
[----:B------:R-:W-:Y:S01]  /*10f0*/  ISETP.GE.U32.AND P0, PT, R3, c[0x0][0x184], PT ;  /* 0x0000610003007a0c */ /* 0x000fe20003f06070 */
[----:B------:R-:W-:Y:S01]  /*1100*/  IMAD.WIDE.U32 R68, R0, 0x2, RZ ;  /* 0x0000000200447825 */ /* 0x000fe200078e00ff */
[----:B------:R-:W-:-:S02]  /*1110*/  SHF.L.U32 R3, R30, 0x8, RZ ;  /* 0x000000081e037819 */ /* 0x000fc400000006ff */
[----:B------:R-:W-:Y:S01]  /*1120*/  ISETP.GE.AND.EX P0, PT, R113, UR4, PT, P0 ;  /* 0x0000000471007c0c */ /* 0x000fe2000bf06300 */
[----:B------:R-:W-:Y:S01]  /*1130*/  ULDC.64 UR4, c[0x0][0x118] ;  /* 0x0000460000047ab9 */ /* 0x000fe20000000a00 */
[----:B------:R-:W-:Y:S02]  /*1140*/  LOP3.LUT P5, RZ, R47, 0x2000000, RZ, 0xc0, !PT ;  /* 0x020000002fff7812 */ /* 0x000fe400078ac0ff */
[----:B------:R-:W-:Y:S02]  /*1150*/  ISETP.GT.AND.EX P0, PT, R113, -0x1, !P0, P1 ;  /* 0xffffffff7100780c */ /* 0x000fe40004704310 */
[----:B------:R-:W-:Y:S02]  /*1160*/  LOP3.LUT R126, R3, R68, RZ, 0xfc, !PT ;  /* 0x00000044037e7212 */ /* 0x000fe400078efcff */
[----:B------:R-:W-:Y:S02]  /*1170*/  LOP3.LUT R142, R33, R69, RZ, 0xfc, !PT ;  /* 0x00000045218e7212 */ /* 0x000fe400078efcff */
[----:B------:R-:W-:-:S02]  /*1180*/  SHF.L.U64.HI R33, R36, 0x8, R113 ;  /* 0x0000000824217819 */ /* 0x000fc40000010271 */
[-C--:B------:R-:W-:Y:S02]  /*1190*/  LOP3.LUT R127, R127, R69.reuse, RZ, 0xfc, !PT ;  /* 0x000000457f7f7212 */ /* 0x080fe400078efcff */
[----:B------:R-:W-:Y:S02]  /*11a0*/  LOP3.LUT R134, R33, R69, RZ, 0xfc, !PT ;  /* 0x0000004521867212 */ /* 0x000fe400078efcff */
[----:B------:R-:W-:Y:S01]  /*11b0*/  CS2R R32, SRZ ;  /* 0x0000000000207805 */ /* 0x000fe2000001ff00 */
[----:B------:R-:W-:Y:S02]  /*11c0*/  @P0 LOP3.LUT R12, R12, 0x40, RZ, 0xfc, !PT ;  /* 0x000000400c0c0812 */ /* 0x000fe400078efcff */
[----:B------:R-:W-:Y:S02]  /*11d0*/  IADD3 R60, P0, R126, c[0x0][0x160], RZ ;  /* 0x000058007e3c7a10 */ /* 0x000fe40007f1e0ff */
[----:B------:R-:W-:Y:S02]  /*11e0*/  SHF.L.U32 R3, R26, 0x8, RZ ;  /* 0x000000081a037819 */ /* 0x000fe400000006ff */
[----:B------:R-:W-:-:S02]  /*11f0*/  IADD3.X R61, R127, c[0x0][0x164], RZ, P0, !PT ;  /* 0x000059007f3d7a10 */ /* 0x000fc400007fe4ff */
[-C--:B------:R-:W-:Y:S02]  /*1200*/  LOP3.LUT R30, R3, R68.reuse, RZ, 0xfc, !PT ;  /* 0x00000044031e7212 */ /* 0x080fe400078efcff */
[--C-:B------:R-:W-:Y:S01]  /*1210*/  SHF.L.U64.HI R3, R24, 0x8, R113.reuse ;  /* 0x0000000818037819 */ /* 0x100fe20000010271 */
[----:B------:R-:W2:Y:S01]  /*1220*/  @P5 LDG.E.128 R32, [R60.64] ;  /* 0x000000043c205981 */ /* 0x000ea2000c1e1d00 */
[----:B------:R-:W-:Y:S02]  /*1230*/  LOP3.LUT R166, R31, R68, RZ, 0xfc, !PT ;  /* 0x000000441fa67212 */ /* 0x000fe400078efcff */
[----:B------:R-:W-:Y:S01]  /*1240*/  LOP3.LUT R24, R3, R69, RZ, 0xfc, !PT ;  /* 0x0000004503187212 */ /* 0x000fe200078efcff */
[----:B------:R-:W-:Y:S01]  /*1250*/  STL [R1+0x1c0], R30 ;  /* 0x0001c01e01007387 */ /* 0x000fe20000100800 */
[----:B------:R-:W-:Y:S02]  /*1260*/  SHF.L.U32 R3, R22, 0x8, RZ ;  /* 0x0000000816037819 */ /* 0x000fe400000006ff */
[----:B------:R-:W-:-:S02]  /*1270*/  SHF.L.U64.HI R31, R54, 0x8, R113 ;  /* 0x00000008361f7819 */ /* 0x000fc40000010271 */
[----:B------:R-:W-:Y:S02]  /*1280*/  LOP3.LUT R26, R3, R68, RZ, 0xfc, !PT ;  /* 0x00000044031a7212 */ /* 0x000fe400078efcff */
[--C-:B------:R-:W-:Y:S02]  /*1290*/  SHF.L.U64.HI R3, R20, 0x8, R113.reuse ;  /* 0x0000000814037819 */ /* 0x100fe40000010271 */
[-C--:B------:R-:W-:Y:S02]  /*12a0*/  LOP3.LUT R158, R31, R69.reuse, RZ, 0xfc, !PT ;  /* 0x000000451f9e7212 */ /* 0x080fe400078efcff */
[----:B------:R-:W-:Y:S02]  /*12b0*/  LOP3.LUT R20, R3, R69, RZ, 0xfc, !PT ;  /* 0x0000004503147212 */ /* 0x000fe400078efcff */
[--C-:B------:R-:W-:Y:S02]  /*12c0*/  SHF.L.U64.HI R3, R18, 0x8, R113.reuse ;  /* 0x0000000812037819 */ /* 0x100fe40000010271 */
[----:B------:R-:W-:-:S02]  /*12d0*/  SHF.L.U64.HI R31, R50, 0x8, R113 ;  /* 0x00000008321f7819 */ /* 0x000fc40000010271 */
[-C--:B------:R-:W-:Y:S02]  /*12e0*/  LOP3.LUT R18, R3, R69.reuse, RZ, 0xfc, !PT ;  /* 0x0000004503127212 */ /* 0x080fe400078efcff */
[--C-:B------:R-:W-:Y:S02]  /*12f0*/  SHF.L.U64.HI R3, R16, 0x8, R113.reuse ;  /* 0x0000000810037819 */ /* 0x100fe40000010271 */
[-C--:B------:R-:W-:Y:S02]  /*1300*/  LOP3.LUT R156, R31, R69.reuse, RZ, 0xfc, !PT ;  /* 0x000000451f9c7212 */ /* 0x080fe400078efcff */
[----:B------:R-:W-:Y:S02]  /*1310*/  LOP3.LUT R16, R3, R69, RZ, 0xfc, !PT ;  /* 0x0000004503107212 */ /* 0x000fe400078efcff */
[--C-:B------:R-:W-:Y:S02]  /*1320*/  SHF.L.U64.HI R3, R14, 0x8, R113.reuse ;  /* 0x000000080e037819 */ /* 0x100fe40000010271 */
[----:B------:R-:W-:-:S02]  /*1330*/  SHF.L.U64.HI R5, R22, 0x8, R113 ;  /* 0x0000000816057819 */ /* 0x000fc40000010271 */
[--C-:B------:R-:W-:Y:S02]  /*1340*/  SHF.L.U64.HI R31, R48, 0x8, R113.reuse ;  /* 0x00000008301f7819 */ /* 0x100fe40000010271 */
[-C--:B------:R-:W-:Y:S02]  /*1350*/  LOP3.LUT R14, R3, R69.reuse, RZ, 0xfc, !PT ;  /* 0x00000045030e7212 */ /* 0x080fe400078efcff */
[--C-:B------:R-:W-:Y:S02]  /*1360*/  SHF.L.U64.HI R3, R10, 0x8, R113.reuse ;  /* 0x000000080a037819 */ /* 0x100fe40000010271 */
[-C--:B------:R-:W-:Y:S02]  /*1370*/  LOP3.LUT R22, R5, R69.reuse, RZ, 0xfc, !PT ;  /* 0x0000004505167212 */ /* 0x080fe400078efcff */
[----:B------:R-:W-:Y:S02]  /*1380*/  LOP3.LUT R154, R31, R69, RZ, 0xfc, !PT ;  /* 0x000000451f9a7212 */ /* 0x000fe400078efcff */
[----:B------:R-:W-:-:S02]  /*1390*/  SHF.L.U64.HI R5, R8, 0x8, R113 ;  /* 0x0000000808057819 */ /* 0x000fc40000010271 */
[----:B------:R-:W-:Y:S02]  /*13a0*/  SHF.L.U32 R31, R44, 0x8, RZ ;  /* 0x000000082c1f7819 */ /* 0x000fe400000006ff */
[-C--:B------:R-:W-:Y:S02]  /*13b0*/  LOP3.LUT R0, R3, R69.reuse, RZ, 0xfc, !PT ;  /* 0x0000004503007212 */ /* 0x080fe400078efcff */
[----:B------:R-:W-:Y:S02]  /*13c0*/  SHF.L.U32 R3, R8, 0x8, RZ ;  /* 0x0000000808037819 */ /* 0x000fe400000006ff */
[----:B------:R-:W-:Y:S02]  /*13d0*/  LOP3.LUT R8, R5, R69, RZ, 0xfc, !PT ;  /* 0x0000004505087212 */ /* 0x000fe400078efcff */
        /* <DEDUP_REMOVED lines=8> */
[--C-:B------:R-:W-:Y:S02]  /*1460*/  SHF.L.U64.HI R31, R38, 0x8, R113.reuse ;  /* 0x00000008261f7819 */ /* 0x100fe40000010271 */
[----:B------:R-:W-:Y:S02]  /*1470*/  LOP3.LUT R2, R3, R68, RZ, 0xfc, !PT ;  /* 0x0000004403027212 */ /* 0x000fe400078efcff */
[----:B------:R-:W-:Y:S02]  /*1480*/  SHF.L.U32 R3, R4, 0x8, RZ ;  /* 0x0000000804037819 */ /* 0x000fe400000006ff */
[-C--:B------:R-:W-:Y:S02]  /*1490*/  LOP3.LUT R4, R5, R69.reuse, RZ, 0xfc, !PT ;  /* 0x0000004505047212 */ /* 0x080fe400078efcff */
[----:B------:R-:W-:Y:S02]  /*14a0*/  LOP3.LUT R138, R31, R69, RZ, 0xfc, !PT ;  /* 0x000000451f8a7212 */ /* 0x000fe400078efcff */
[----:B------:R-:W-:-:S02]  /*14b0*/  SHF.L.U64.HI R5, R28, 0x8, R113 ;  /* 0x000000081c057819 */ /* 0x000fc40000010271 */
[----:B------:R-:W-:Y:S02]  /*14c0*/  SHF.L.U32 R31, R36, 0x8, RZ ;  /* 0x00000008241f7819 */ /* 0x000fe400000006ff */
[----:B------:R-:W-:Y:S02]  /*14d0*/  LOP3.LUT P5, RZ, R12, 0x800, RZ, 0xc0, !PT ;  /* 0x000008000cff7812 */ /* 0x000fe400078ac0ff */
[-C--:B------:R-:W-:Y:S02]  /*14e0*/  LOP3.LUT R136, R31, R68.reuse, RZ, 0xfc, !PT ;  /* 0x000000441f887212 */ /* 0x080fe400078efcff */
[----:B------:R-:W-:Y:S02]  /*14f0*/  LOP3.LUT R29, R29, R69, RZ, 0xfc, !PT ;  /* 0x000000451d1d7212 */ /* 0x000fe400078efcff */
[----:B------:R-:W-:Y:S02]  /*1500*/  IADD3 R66, P0, R30, c[0x0][0x160], RZ ;  /* 0x000058001e427a10 */ /* 0x000fe40007f1e0ff */
[----:B------:R-:W-:Y:S01]  /*1510*/  LOP3.LUT R27, R27, R68, RZ, 0xfc, !PT ;  /* 0x000000441b1b7212 */ /* 0x000fe200078efcff */
[----:B------:R-:W-:Y:S01]  /*1520*/  STL [R1+0x1c4], R29 ;  /* 0x0001c41d01007387 */ /* 0x000fe20000100800 */
[----:B------:R-:W-:-:S02]  /*1530*/  IADD3.X R67, R29, c[0x0][0x164], RZ, P0, !PT ;  /* 0x000059001d437a10 */ /* 0x000fc400007fe4ff */
[----:B------:R-:W-:Y:S02]  /*1540*/  IADD3 R102, P0, R27, c[0x0][0x160], RZ ;  /* 0x000058001b667a10 */ /* 0x000fe40007f1e0ff */
[-C--:B------:R-:W-:Y:S02]  /*1550*/  LOP3.LUT R25, R25, R68.reuse, RZ, 0xfc, !PT ;  /* 0x0000004419197212 */ /* 0x080fe400078efcff */
[----:B------:R-:W-:Y:S02]  /*1560*/  IADD3.X R103, R24, c[0x0][0x164], RZ, P0, !PT ;  /* 0x0000590018677a10 */ /* 0x000fe400007fe4ff */
[----:B------:R-:W-:Y:S01]  /*1570*/  IADD3 R70, P0, R26, c[0x0][0x160], RZ ;  /* 0x000058001a467a10 */ /* 0x000fe20007f1e0ff */
[----:B------:R-:W-:Y:S01]  /*1580*/  STL [R1+0x1b8], R25 ;  /* 0x0001b81901007387 */ /* 0x000fe20000100800 */
[----:B------:R-:W-:Y:S02]  /*1590*/  LOP3.LUT R23, R23, R68, RZ, 0xfc, !PT ;  /* 0x0000004417177212 */ /* 0x000fe400078efcff */
[----:B------:R-:W-:Y:S01]  /*15a0*/  IADD3.X R71, R22, c[0x0][0x164], RZ, P0, !PT ;  /* 0x0000590016477a10 */ /* 0x000fe200007fe4ff */
[----:B------:R-:W-:Y:S01]  /*15b0*/  STL [R1+0x1bc], R20 ;  /* 0x0001bc1401007387 */ /* 0x000fe20000100800 */
[----:B------:R-:W-:-:S02]  /*15c0*/  IADD3 R76, P0, R25, c[0x0][0x160], RZ ;  /* 0x00005800194c7a10 */ /* 0x000fc40007f1e0ff */
[-C--:B------:R-:W-:Y:S01]  /*15d0*/  LOP3.LUT R21, R21, R68.reuse, RZ, 0xfc, !PT ;  /* 0x0000004415157212 */ /* 0x080fe200078efcff */
[----:B------:R-:W-:Y:S01]  /*15e0*/  STL [R1+0x1b0], R23 ;  /* 0x0001b01701007387 */ /* 0x000fe20000100800 */
[----:B------:R-:W-:Y:S02]  /*15f0*/  IADD3.X R77, R20, c[0x0][0x164], RZ, P0, !PT ;  /* 0x00005900144d7a10 */ /* 0x000fe400007fe4ff */
[----:B------:R-:W-:Y:S01]  /*1600*/  IADD3 R80, P0, R23, c[0x0][0x160], RZ ;  /* 0x0000580017507a10 */ /* 0x000fe20007f1e0ff */
[----:B------:R-:W-:Y:S01]  /*1610*/  STL [R1+0x1b4], R18 ;  /* 0x0001b41201007387 */ /* 0x000fe20000100800 */
[----:B------:R-:W-:Y:S02]  /*1620*/  LOP3.LUT R19, R19, R68, RZ, 0xfc, !PT ;  /* 0x0000004413137212 */ /* 0x000fe400078efcff */
[----:B------:R-:W-:Y:S01]  /*1630*/  IADD3.X R81, R18, c[0x0][0x164], RZ, P0, !PT ;  /* 0x0000590012517a10 */ /* 0x000fe200007fe4ff */
[----:B------:R-:W-:Y:S01]  /*1640*/  STL [R1+0x1a8], R21 ;  /* 0x0001a81501007387 */ /* 0x000fe20000100800 */
[----:B------:R-:W-:-:S02]  /*1650*/  IADD3 R78, P0, R21, c[0x0][0x160], RZ ;  /* 0x00005800154e7a10 */ /* 0x000fc40007f1e0ff */
[----:B------:R-:W-:Y:S01]  /*1660*/  LOP3.LUT R17, R17, R68, RZ, 0xfc, !PT ;  /* 0x0000004411117212 */ /* 0x000fe200078efcff */
        /* <DEDUP_REMOVED lines=22> */
[-C--:B------:R-:W-:Y:S02]  /*17d0*/  LOP3.LUT R3, R3, R68.reuse, RZ, 0xfc, !PT ;  /* 0x0000004403037212 */ /* 0x080fe400078efcff */
[----:B------:R-:W-:Y:S01]  /*17e0*/  IADD3.X R97, R9, c[0x0][0x164], RZ, P0, !PT ;  /* 0x0000590009617a10 */ /* 0x000fe200007fe4ff */
[----:B------:R-:W-:Y:S01]  /*17f0*/  STL [R1+0x16c], R8 ;  /* 0x00016c0801007387 */ /* 0x000fe20000100800 */
[----:B------:R-:W-:-:S02]  /*1800*/  LOP3.LUT R7, R7, R68, RZ, 0xfc, !PT ;  /* 0x0000004407077212 */ /* 0x000fc400078efcff */
[----:B------:R-:W-:Y:S01]  /*1810*/  IADD3 R92, P0, R2, c[0x0][0x160], RZ ;  /* 0x00005800025c7a10 */ /* 0x000fe20007f1e0ff */
[----:B------:R-:W-:Y:S01]  /*1820*/  STL [R1+0x170], R11 ;  /* 0x0001700b01007387 */ /* 0x000fe20000100800 */
[----:B------:R-:W-:Y:S02]  /*1830*/  LOP3.LUT R5, R5, R69, RZ, 0xfc, !PT ;  /* 0x0000004505057212 */ /* 0x000fe400078efcff */
[----:B------:R-:W-:Y:S01]  /*1840*/  IADD3.X R93, R6, c[0x0][0x164], RZ, P0, !PT ;  /* 0x00005900065d7a10 */ /* 0x000fe200007fe4ff */
[----:B------:R-:W-:Y:S01]  /*1850*/  STL [R1+0x174], R9 ;  /* 0x0001740901007387 */ /* 0x000fe20000100800 */
[----:B------:R-:W-:Y:S02]  /*1860*/  IADD3 R90, P0, R3, c[0x0][0x160], RZ ;  /* 0x00005800035a7a10 */ /* 0x000fe40007f1e0ff */
[----:B------:R-:W-:Y:S01]  /*1870*/  LOP3.LUT R167, R167, R68, RZ, 0xfc, !PT ;  /* 0x00000044a7a77212 */ /* 0x000fe200078efcff */
[----:B------:R-:W-:Y:S01]  /*1880*/  STL [R1+0x178], R2 ;  /* 0x0001780201007387 */ /* 0x000fe20000100800 */
[----:B------:R-:W-:-:S02]  /*1890*/  LOP3.LUT R47, R47, 0xfffbffff, RZ, 0xc0, !PT ;  /* 0xfffbffff2f2f7812 */ /* 0x000fc400078ec0ff */
[----:B------:R-:W-:Y:S01]  /*18a0*/  IADD3.X R91, R4, c[0x0][0x164], RZ, P0, !PT ;  /* 0x00005900045b7a10 */ /* 0x000fe200007fe4ff */
[----:B------:R-:W-:Y:S01]  /*18b0*/  STL [R1+0x17c], R6 ;  /* 0x00017c0601007387 */ /* 0x000fe20000100800 */
[----:B------:R-:W-:Y:S02]  /*18c0*/  IADD3 R86, P0, R7, c[0x0][0x160], RZ ;  /* 0x0000580007567a10 */ /* 0x000fe40007f1e0ff */
[-C--:B------:R-:W-:Y:S01]  /*18d0*/  LOP3.LUT R165, R165, R69.reuse, RZ, 0xfc, !PT ;  /* 0x00000045a5a57212 */ /* 0x080fe200078efcff */
[----:B------:R-:W-:Y:S01]  /*18e0*/  STL [R1+0x180], R3 ;  /* 0x0001800301007387 */ /* 0x000fe20000100800 */
[----:B------:R-:W-:Y:S02]  /*18f0*/  IADD3.X R87, R5, c[0x0][0x164], RZ, P0, !PT ;  /* 0x0000590005577a10 */ /* 0x000fe400007fe4ff */
[----:B------:R-:W-:Y:S01]  /*1900*/  IADD3 R84, P0, R167, c[0x0][0x160], RZ ;  /* 0x00005800a7547a10 */ /* 0x000fe20007f1e0ff */
[----:B------:R-:W-:Y:S01]  /*1910*/  STL [R1+0x184], R4 ;  /* 0x0001840401007387 */ /* 0x000fe20000100800 */
[----:B------:R-:W-:-:S02]  /*1920*/  LOP3.LUT R163, R163, R69, RZ, 0xfc, !PT ;  /* 0x00000045a3a37212 */ /* 0x000fc400078efcff */
[----:B------:R-:W-:Y:S01]  /*1930*/  IADD3.X R85, R165, c[0x0][0x164], RZ, P0, !PT ;  /* 0x00005900a5557a10 */ /* 0x000fe200007fe4ff */
[----:B------:R-:W-:Y:S01]  /*1940*/  STL [R1+0x188], R7 ;  /* 0x0001880701007387 */ /* 0x000fe20000100800 */
[----:B------:R-:W-:Y:S02]  /*1950*/  IADD3 R74, P0, R166, c[0x0][0x160], RZ ;  /* 0x00005800a64a7a10 */ /* 0x000fe40007f1e0ff */
[-C--:B------:R-:W-:Y:S01]  /*1960*/  LOP3.LUT R159, R159, R68.reuse, RZ, 0xfc, !PT ;  /* 0x000000449f9f7212 */ /* 0x080fe200078efcff */
[----:B------:R-:W-:Y:S01]  /*1970*/  STL [R1+0x18c], R5 ;  /* 0x00018c0501007387 */ /* 0x000fe20000100800 */
[----:B------:R-:W-:Y:S02]  /*1980*/  IADD3.X R75, R163, c[0x0][0x164], RZ, P0, !PT ;  /* 0x00005900a34b7a10 */ /* 0x000fe400007fe4ff */
[----:B------:R-:W-:Y:S02]  /*1990*/  IADD3 R64, P0, R159, c[0x0][0x160], RZ ;  /* 0x000058009f407a10 */ /* 0x000fe40007f1e0ff */
[----:B------:R-:W-:-:S02]  /*19a0*/  LOP3.LUT R157, R157, R68, RZ, 0xfc, !PT ;  /* 0x000000449d9d7212 */ /* 0x000fc400078efcff */
[----:B------:R-:W-:Y:S02]  /*19b0*/  IADD3.X R65, R158, c[0x0][0x164], RZ, P0, !PT ;  /* 0x000059009e417a10 */ /* 0x000fe400007fe4ff */
[----:B------:R-:W-:Y:S02]  /*19c0*/  IADD3 R58, P0, R157, c[0x0][0x160], RZ ;  /* 0x000058009d3a7a10 */ /* 0x000fe40007f1e0ff */
[-C--:B------:R-:W-:Y:S02]  /*19d0*/  LOP3.LUT R155, R155, R68.reuse, RZ, 0xfc, !PT ;  /* 0x000000449b9b7212 */ /* 0x080fe400078efcff */
[----:B------:R-:W-:Y:S02]  /*19e0*/  IADD3.X R59, R156, c[0x0][0x164], RZ, P0, !PT ;  /* 0x000059009c3b7a10 */ /* 0x000fe400007fe4ff */
[----:B------:R-:W-:Y:S02]  /*19f0*/  IADD3 R56, P0, R155, c[0x0][0x160], RZ ;  /* 0x000058009b387a10 */ /* 0x000fe40007f1e0ff */
[----:B------:R-:W-:-:S02]  /*1a00*/  LOP3.LUT R153, R153, R68, RZ, 0xfc, !PT ;  /* 0x0000004499997212 */ /* 0x000fc400078efcff */
[----:B------:R-:W-:Y:S02]  /*1a10*/  IADD3.X R57, R154, c[0x0][0x164], RZ, P0, !PT ;  /* 0x000059009a397a10 */ /* 0x000fe400007fe4ff */
[-C--:B------:R-:W-:Y:S02]  /*1a20*/  LOP3.LUT R151, R151, R69.reuse, RZ, 0xfc, !PT ;  /* 0x0000004597977212 */ /* 0x080fe400078efcff */
[----:B------:R-:W-:Y:S02]  /*1a30*/  IADD3 R50, P0, R153, c[0x0][0x160], RZ ;  /* 0x0000580099327a10 */ /* 0x000fe40007f1e0ff */
[----:B------:R-:W-:Y:S02]  /*1a40*/  LOP3.LUT R149, R149, R69, RZ, 0xfc, !PT ;  /* 0x0000004595957212 */ /* 0x000fe400078efcff */
[----:B------:R-:W-:Y:S02]  /*1a50*/  IADD3.X R51, R151, c[0x0][0x164], RZ, P0, !PT ;  /* 0x0000590097337a10 */ /* 0x000fe400007fe4ff */
[----:B------:R-:W-:-:S02]  /*1a60*/  IADD3 R48, P0, R150, c[0x0][0x160], RZ ;  /* 0x0000580096307a10 */ /* 0x000fc40007f1e0ff */
[-C--:B------:R-:W-:Y:S02]  /*1a70*/  LOP3.LUT R147, R147, R68.reuse, RZ, 0xfc, !PT ;  /* 0x0000004493937212 */ /* 0x080fe400078efcff */
[----:B------:R-:W-:Y:S02]  /*1a80*/  IADD3.X R49, R149, c[0x0][0x164], RZ, P0, !PT ;  /* 0x0000590095317a10 */ /* 0x000fe400007fe4ff */
[----:B------:R-:W-:Y:S02]  /*1a90*/  LOP3.LUT R145, R145, R69, RZ, 0xfc, !PT ;  /* 0x0000004591917212 */ /* 0x000fe400078efcff */
[----:B------:R-:W-:Y:S02]  /*1aa0*/  IADD3 R42, P0, R147, c[0x0][0x160], RZ ;  /* 0x00005800932a7a10 */ /* 0x000fe40007f1e0ff */
[----:B------:R-:W-:Y:S02]  /*1ab0*/  LOP3.LUT R141, R141, R68, RZ, 0xfc, !PT ;  /* 0x000000448d8d7212 */ /* 0x000fe400078efcff */
[----:B------:R-:W-:-:S02]  /*1ac0*/  IADD3.X R43, R145, c[0x0][0x164], RZ, P0, !PT ;  /* 0x00005900912b7a10 */ /* 0x000fc400007fe4ff */
[----:B------:R-:W-:-:S04]  /*1ad0*/  IADD3 R40, P0, R144, c[0x0][0x160], RZ ;  /* 0x0000580090287a10 */ /* 0x000fc80007f1e0ff */
[----:B------:R-:W-:Y:S02]  /*1ae0*/  IADD3.X R41, R142, c[0x0][0x164], RZ, P0, !PT ;  /* 0x000059008e297a10 */ /* 0x000fe400007fe4ff */
[----:B------:R-:W-:-:S04]  /*1af0*/  IADD3 R38, P0, R141, c[0x0][0x160], RZ ;  /* 0x000058008d267a10 */ /* 0x000fc80007f1e0ff */
[----:B------:R-:W-:Y:S02]  /*1b00*/  IADD3.X R39, R138, c[0x0][0x164], RZ, P0, !PT ;  /* 0x000059008a277a10 */ /* 0x000fe400007fe4ff */
[----:B------:R-:W-:-:S04]  /*1b10*/  IADD3 R36, P0, R136, c[0x0][0x160], RZ ;  /* 0x0000580088247a10 */ /* 0x000fc80007f1e0ff */
[----:B------:R-:W-:Y:S01]  /*1b20*/  IADD3.X R37, R134, c[0x0][0x164], RZ, P0, !PT ;  /* 0x0000590086257a10 */ /* 0x000fe200007fe4ff */
[--C-:B--2---:R-:W-:Y:S02]  /*1b30*/  HADD2.F32 R28, -RZ, R32.reuse.H1_H1 ;  /* 0x30000020ff1c7230 */ /* 0x104fe40000004100 */
[----:B------:R-:W-:-:S03]  /*1b40*/  HADD2.F32 R31, -RZ, R32.H0_H0 ;  /* 0x20000020ff1f7230 */ /* 0x000fc60000004100 */
[----:B------:R-:W-:Y:S01]  /*1b50*/  FMUL R32, R28, R28 ;  /* 0x0000001c1c207220 */ /* 0x000fe20000400000 */
[----:B------:R-:W-:-:S03]  /*1b60*/  HADD2.F32 R44, -RZ, R33.H0_H0 ;  /* 0x20000021ff2c7230 */ /* 0x000fc60000004100 */
[----:B------:R-:W-:Y:S01]  /*1b70*/  FFMA R53, R31, R31, R32 ;  /* 0x0000001f1f357223 */ /* 0x000fe20000000020 */
[----:B------:R-:W-:-:S03]  /*1b80*/  HADD2.F32 R45, -RZ, R33.H1_H1 ;  /* 0x30000021ff2d7230 */ /* 0x000fc60000004100 */
[----:B------:R-:W-:Y:S01]  /*1b90*/  FFMA R32, R44, R44, R53 ;  /* 0x0000002c2c207223 */ /* 0x000fe20000000035 */
[----:B------:R-:W-:-:S03]  /*1ba0*/  HADD2.F32 R46, -RZ, R34.H0_H0 ;  /* 0x20000022ff2e7230 */ /* 0x000fc60000004100 */
[----:B------:R-:W-:Y:S01]  /*1bb0*/  FFMA R33, R45, R45, R32 ;  /* 0x0000002d2d217223 */ /* 0x000fe20000000020 */
[----:B------:R-:W-:-:S03]  /*1bc0*/  HADD2.F32 R53, -RZ, R34.H1_H1 ;  /* 0x30000022ff357230 */ /* 0x000fc60000004100 */
[----:B------:R-:W-:Y:S01]  /*1bd0*/  FFMA R32, R46, R46, R33 ;  /* 0x0000002e2e207223 */ /* 0x000fe20000000021 */
[----:B------:R-:W-:-:S03]  /*1be0*/  HADD2.F32 R54, -RZ, R35.H0_H0 ;  /* 0x20000023ff367230 */ /* 0x000fc60000004100 */
[----:B------:R-:W-:Y:S01]  /*1bf0*/  FFMA R33, R53, R53, R32 ;  /* 0x0000003535217223 */ /* 0x000fe20000000020 */
[----:B------:R-:W-:-:S03]  /*1c00*/  HADD2.F32 R62, -RZ, R35.H1_H1 ;  /* 0x30000023ff3e7230 */ /* 0x000fc60000004100 */
[----:B------:R-:W-:-:S04]  /*1c10*/  FFMA R33, R54, R54, R33 ;  /* 0x0000003636217223 */ /* 0x000fc80000000021 */
[----:B------:R-:W-:-:S05]  /*1c20*/  FFMA R33, R62, R62, R33 ;  /* 0x0000003e3e217223 */ /* 0x000fca0000000021 */
[----:B------:R-:W0:Y:S02]  /*1c30*/  SHFL.BFLY PT, R32, R33, 0x8, 0x1f ;  /* 0x0d001f0021207f89 */ /* 0x000e2400000e0000 */
[----:B0-----:R-:W-:-:S05]  /*1c40*/  FADD R32, R33, R32 ;  /* 0x0000002021207221 */ /* 0x001fca0000000000 */
[----:B------:R-:W0:Y:S02]  /*1c50*/  SHFL.BFLY PT, R35, R32, 0x4, 0x1f ;  /* 0x0c801f0020237f89 */ /* 0x000e2400000e0000 */
[----:B0-----:R-:W-:-:S05]  /*1c60*/  FADD R35, R32, R35 ;  /* 0x0000002320237221 */ /* 0x001fca0000000000 */
[----:B------:R-:W0:Y:S02]  /*1c70*/  SHFL.BFLY PT, R34, R35, 0x2, 0x1f ;  /* 0x0c401f0023227f89 */ /* 0x000e2400000e0000 */
[----:B0-----:R-:W-:-:S05]  /*1c80*/  FADD R34, R35, R34 ;  /* 0x0000002223227221 */ /* 0x001fca0000000000 */
[----:B------:R-:W0:Y:S01]  /*1c90*/  SHFL.BFLY PT, R61, R34, 0x1, 0x1f ;  /* 0x0c201f00223d7f89 */ /* 0x000e2200000e0000 */
[----:B------:R-:W-:Y:S01]  /*1ca0*/  CS2R R32, SRZ ;  /* 0x0000000000207805 */ /* 0x000fe2000001ff00 */
[----:B0-----:R-:W-:Y:S02]  /*1cb0*/  FADD R61, R34, R61 ;  /* 0x0000003d223d7221 */ /* 0x001fe40000000000 */
[----:B------:R-:W-:-:S06]  /*1cc0*/  CS2R R34, SRZ ;  /* 0x0000000000227805 */ /* 0x000fcc000001ff00 */
[----:B------:R-:W2:Y:S01]  /*1cd0*/  @P5 LDG.E.128 R32, [R66.64] ;  /* 0x0000000442205981 */ /* 0x000ea2000c1e1d00 */
[----:B------:R-:W-:Y:S01]  /*1ce0*/  LOP3.LUT P5, RZ, R12, 0x1000, RZ, 0xc0, !PT ;  /* 0x000010000cff7812 */ /* 0x000fe200078ac0ff */
[--C-:B--2---:R-:W-:Y:S02]  /*1cf0*/  HADD2.F32 R73, -RZ, R32.reuse.H1_H1 ;  /* 0x30000020ff497230 */ /* 0x104fe40000004100 */
[----:B------:R-:W-:-:S03]  /*1d00*/  HADD2.F32 R72, -RZ, R32.H0_H0 ;  /* 0x20000020ff487230 */ /* 0x000fc60000004100 */
[----:B------:R-:W-:Y:S01]  /*1d10*/  FMUL R32, R73, R73 ;  /* 0x0000004949207220 */ /* 0x000fe20000400000 */
[----:B------:R-:W-:-:S03]  /*1d20*/  HADD2.F32 R2, -RZ, R33.H0_H0 ;  /* 0x20000021ff027230 */ /* 0x000fc60000004100 */
[----:B------:R-:W-:Y:S01]  /*1d30*/  FFMA R32, R72, R72, R32 ;  /* 0x0000004848207223 */ /* 0x000fe20000000020 */
[----:B------:R-:W-:Y:S01]  /*1d40*/  HADD2.F32 R0, -RZ, R33.H1_H1 ;  /* 0x30000021ff007230 */ /* 0x000fe20000004100 */
[----:B------:R-:W-:Y:S02]  /*1d50*/  STL [R1+0x108], R73 ;  /* 0x0001084901007387 */ /* 0x000fe40000100800 */
[----:B------:R-:W-:Y:S02]  /*1d60*/  FFMA R32, R2, R2, R32 ;  /* 0x0000000202207223 */ /* 0x000fe40000000020 */
[----:B------:R-:W-:Y:S02]  /*1d70*/  STL [R1+0xf4], R72 ;  /* 0x0000f44801007387 */ /* 0x000fe40000100800 */
[----:B------:R-:W-:Y:S02]  /*1d80*/  FFMA R32, R0, R0, R32 ;  /* 0x0000000000207223 */ /* 0x000fe40000000020 */
[----:B------:R0:W-:Y:S04]  /*1d90*/  STL [R1+0xe8], R2 ;  /* 0x0000e80201007387 */ /* 0x0001e80000100800 */
[----:B------:R1:W-:Y:S01]  /*1da0*/  STL [R1+0xd4], R0 ;  /* 0x0000d40001007387 */ /* 0x0003e20000100800 */
[----:B0-----:R-:W-:-:S02]  /*1db0*/  HADD2.F32 R2, -RZ, R34.H0_H0 ;  /* 0x20000022ff027230 */ /* 0x001fc40000004100 */
[----:B-1----:R-:W-:-:S03]  /*1dc0*/  HADD2.F32 R0, -RZ, R34.H1_H1 ;  /* 0x30000022ff007230 */ /* 0x002fc60000004100 */
        /* <DEDUP_REMOVED lines=16> */
[----:B------:R-:W2:Y:S04]  /*1ed0*/  @P5 LDG.E.128 R32, [R102.64] ;  /* 0x0000000466205981 */ /* 0x000ea8000c1e1d00 */
[----:B------:R2:W-:Y:S04]  /*1ee0*/  STL [R1+0xd0], R2 ;  /* 0x0000d00201007387 */ /* 0x0005e80000100800 */
[----:B------:R0:W-:Y:S01]  /*1ef0*/  STL [R1+0xcc], R0 ;  /* 0x0000cc0001007387 */ /* 0x0001e20000100800 */
[----:B------:R-:W-:Y:S01]  /*1f00*/  LOP3.LUT P5, RZ, R12, 0x2000, RZ, 0xc0, !PT ;  /* 0x000020000cff7812 */ /* 0x000fe200078ac0ff */
[----:B--2---:R-:W-:-:S02]  /*1f10*/  HADD2.F32 R2, -RZ, R32.H1_H1 ;  /* 0x30000020ff027230 */ /* 0x004fc40000004100 */
[----:B0-----:R-:W-:-:S03]  /*1f20*/  HADD2.F32 R0, -RZ, R32.H0_H0 ;  /* 0x20000020ff007230 */ /* 0x001fc60000004100 */
[----:B------:R-:W-:Y:S01]  /*1f30*/  FMUL R32, R2, R2 ;  /* 0x0000000202207220 */ /* 0x000fe20000400000 */
[----:B------:R0:W-:Y:S03]  /*1f40*/  STL [R1+0x164], R2 ;  /* 0x0001640201007387 */ /* 0x0001e60000100800 */
[----:B------:R-:W-:Y:S01]  /*1f50*/  FFMA R32, R0, R0, R32 ;  /* 0x0000000000207223 */ /* 0x000fe20000000020 */
[----:B------:R1:W-:Y:S01]  /*1f60*/  STL [R1+0x120], R0 ;  /* 0x0001200001007387 */ /* 0x0003e20000100800 */
[--C-:B0-----:R-:W-:Y:S02]  /*1f70*/  HADD2.F32 R2, -RZ, R33.reuse.H0_H0 ;  /* 0x20000021ff027230 */ /* 0x101fe40000004100 */
[----:B-1----:R-:W-:-:S03]  /*1f80*/  HADD2.F32 R0, -RZ, R33.H1_H1 ;  /* 0x30000021ff007230 */ /* 0x002fc60000004100 */
[----:B------:R-:W-:Y:S01]  /*1f90*/  FFMA R32, R2, R2, R32 ;  /* 0x0000000202207223 */ /* 0x000fe20000000020 */
[----:B------:R0:W-:Y:S03]  /*1fa0*/  STL [R1+0x11c], R2 ;  /* 0x00011c0201007387 */ /* 0x0001e60000100800 */
[----:B------:R-:W-:Y:S01]  /*1fb0*/  FFMA R32, R0, R0, R32 ;  /* 0x0000000000207223 */ /* 0x000fe20000000020 */
[----:B------:R1:W-:Y:S01]  /*1fc0*/  STL [R1+0x104], R0 ;  /* 0x0001040001007387 */ /* 0x0003e20000100800 */
[--C-:B0-----:R-:W-:Y:S02]  /*1fd0*/  HADD2.F32 R2, -RZ, R34.reuse.H0_H0 ;  /* 0x20000022ff027230 */ /* 0x101fe40000004100 */
        /* <DEDUP_REMOVED lines=120> */
[----:B------:R-:W-:Y:S04]  /*2760*/  STL [R1+0x128], R2 ;  /* 0x0001280201007387 */ /* 0x000fe80000100800 */
[----:B------:R2:W-:Y:S01]  /*2770*/  STL [R1+0x110], R0 ;  /* 0x0001100001007387 */ /* 0x0005e20000100800 */
[----:B------:R-:W-:Y:S01]  /*2780*/  LOP3.LUT P5, RZ, R12, 0x20000, RZ, 0xc0, !PT ;  /* 0x000200000cff7812 */ /* 0x000fe200078ac0ff */
[----:B--2---:R-:W-:-:S02]  /*2790*/  HADD2.F32 R0, -RZ, R32.H1_H1 ;  /* 0x30000020ff007230 */ /* 0x004fc40000004100 */
[----:B------:R-:W-:-:S03]  /*27a0*/  HADD2.F32 R2, -RZ, R32.H0_H0 ;  /* 0x20000020ff027230 */ /* 0x000fc60000004100 */
        /* <DEDUP_REMOVED lines=15> */
[--C-:B------:R-:W-:Y:S02]  /*28a0*/  HADD2.F32 R15, -RZ, R35.reuse.H1_H1 ;  /* 0x30000023ff0f7230 */ /* 0x100fe40000004100 */
[----:B0-----:R-:W-:-:S05]  /*28b0*/  HADD2.F32 R0, -RZ, R35.H0_H0 ;  /* 0x20000023ff007230 */ /* 0x001fca0000004100 */
        /* <DEDUP_REMOVED lines=13> */
[----:B------:R0:W-:Y:S01]  /*2990*/  STL [R1+0xe0], R2 ;  /* 0x0000e00201007387 */ /* 0x0001e20000100800 */
[----:B------:R-:W-:-:S04]  /*29a0*/  FFMA R61, R61, R199, c[0x0][0x180] ;  /* 0x000060003d3d7623 */ /* 0x000fc800000000c7 */
[----:B------:R1:W3:Y:S02]  /*29b0*/  MUFU.SQRT R60, R61 ;  /* 0x0000003d003c7308 */ /* 0x0002e40000002000 */
[----:B-1----:R-:W-:-:S06]  /*29c0*/  FFMA R61, R66, R199, c[0x0][0x180] ;  /* 0x00006000423d7623 */ /* 0x002fcc00000000c7 */
[----:B------:R-:W1:Y:S01]  /*29d0*/  MUFU.SQRT R72, R61 ;  /* 0x0000003d00487308 */ /* 0x000e620000002000 */
[----:B---3--:R-:W-:Y:S01]  /*29e0*/  FSETP.GEU.AND P1, PT, R60, 1.175494350822287508e-38, PT ;  /* 0x008000003c00780b */ /* 0x008fe20003f2e000 */
[----:B------:R-:W-:-:S06]  /*29f0*/  FFMA R102, R102, R199, c[0x0][0x180] ;  /* 0x0000600066667623 */ /* 0x000fcc00000000c7 */
[----:B------:R-:W3:Y:S06]  /*2a00*/  MUFU.SQRT R67, R102 ;  /* 0x0000006600437308 */ /* 0x000eec0000002000 */
[----:B------:R-:W-:Y:S02]  /*2a10*/  @P1 LOP3.LUT R47, R47, 0x40000, RZ, 0xfc, !PT ;  /* 0x000400002f2f1812 */ /* 0x000fe400078efcff */
[----:B-1----:R-:W-:Y:S01]  /*2a20*/  FSETP.GEU.AND P1, PT, R72, 1.175494350822287508e-38, PT ;  /* 0x008000004800780b */ /* 0x002fe20003f2e000 */
[----:B------:R-:W-:Y:S01]  /*2a30*/  FFMA R73, R70, R199, c[0x0][0x180] ;  /* 0x0000600046497623 */ /* 0x000fe200000000c7 */
[----:B------:R-:W-:-:S03]  /*2a40*/  LOP3.LUT R47, R47, 0xfffdffff, RZ, 0xc0, !PT ;  /* 0xfffdffff2f2f7812 */ /* 0x000fc600078ec0ff */
[----:B------:R-:W1:Y:S08]  /*2a50*/  MUFU.SQRT R70, R73 ;  /* 0x0000004900467308 */ /* 0x000e700000002000 */
[----:B------:R-:W-:Y:S02]  /*2a60*/  @P1 LOP3.LUT R47, R47, 0x20000, RZ, 0xfc, !PT ;  /* 0x000200002f2f1812 */ /* 0x000fe400078efcff */
[----:B---3--:R-:W-:Y:S01]  /*2a70*/  FSETP.GEU.AND P1, PT, R67, 1.175494350822287508e-38, PT ;  /* 0x008000004300780b */ /* 0x008fe20003f2e000 */
[----:B------:R-:W-:Y:S01]  /*2a80*/  FFMA R77, R76, R199, c[0x0][0x180] ;  /* 0x000060004c4d7623 */ /* 0x000fe200000000c7 */
[----:B------:R-:W-:-:S03]  /*2a90*/  LOP3.LUT R47, R47, 0xfffeffff, RZ, 0xc0, !PT ;  /* 0xfffeffff2f2f7812 */ /* 0x000fc600078ec0ff */
[----:B------:R-:W3:Y:S08]  /*2aa0*/  MUFU.SQRT R76, R77 ;  /* 0x0000004d004c7308 */ /* 0x000ef00000002000 */
[----:B------:R-:W-:Y:S02]  /*2ab0*/  @P1 LOP3.LUT R47, R47, 0x10000, RZ, 0xfc, !PT ;  /* 0x000100002f2f1812 */ /* 0x000fe400078efcff */
[----:B-1----:R-:W-:Y:S01]  /*2ac0*/  FSETP.GEU.AND P1, PT, R70, 1.175494350822287508e-38, PT ;  /* 0x008000004600780b */ /* 0x002fe20003f2e000 */
[----:B------:R-:W-:Y:S01]  /*2ad0*/  FFMA R81, R80, R199, c[0x0][0x180] ;  /* 0x0000600050517623 */ /* 0x000fe200000000c7 */
[----:B------:R-:W-:-:S03]  /*2ae0*/  LOP3.LUT R47, R47, 0xffff7fff, RZ, 0xc0, !PT ;  /* 0xffff7fff2f2f7812 */ /* 0x000fc600078ec0ff */
[----:B------:R1:W4:Y:S08]  /*2af0*/  MUFU.SQRT R80, R81 ;  /* 0x0000005100507308 */ /* 0x0003300000002000 */
[----:B------:R-:W-:Y:S02]  /*2b00*/  @P1 LOP3.LUT R47, R47, 0x8000, RZ, 0xfc, !PT ;  /* 0x000080002f2f1812 */ /* 0x000fe400078efcff */
[----:B---3--:R-:W-:Y:S01]  /*2b10*/  FSETP.GEU.AND P1, PT, R76, 1.175494350822287508e-38, PT ;  /* 0x008000004c00780b */ /* 0x008fe20003f2e000 */
[----:B-1----:R-:W-:Y:S01]  /*2b20*/  FFMA R81, R78, R199, c[0x0][0x180] ;  /* 0x000060004e517623 */ /* 0x002fe200000000c7 */
[----:B------:R-:W-:-:S03]  /*2b30*/  LOP3.LUT R47, R47, 0xffffbfff, RZ, 0xc0, !PT ;  /* 0xffffbfff2f2f7812 */ /* 0x000fc600078ec0ff */
[----:B------:R-:W1:Y:S08]  /*2b40*/  MUFU.SQRT R78, R81 ;  /* 0x00000051004e7308 */ /* 0x000e700000002000 */
[----:B------:R-:W-:Y:S02]  /*2b50*/  @P1 LOP3.LUT R47, R47, 0x4000, RZ, 0xfc, !PT ;  /* 0x000040002f2f1812 */ /* 0x000fe400078efcff */
[----:B----4-:R-:W-:-:S02]  /*2b60*/  FSETP.GEU.AND P1, PT, R80, 1.175494350822287508e-38, PT ;  /* 0x008000005000780b */ /* 0x010fc40003f2e000 */
[----:B------:R-:W-:-:S11]  /*2b70*/  LOP3.LUT R47, R47, 0xffffdfff, RZ, 0xc0, !PT ;  /* 0xffffdfff2f2f7812 */ /* 0x000fd600078ec0ff */
[----:B------:R-:W-:Y:S02]  /*2b80*/  @P1 LOP3.LUT R47, R47, 0x2000, RZ, 0xfc, !PT ;  /* 0x000020002f2f1812 */ /* 0x000fe400078efcff */
[----:B-1----:R-:W-:Y:S02]  /*2b90*/  FSETP.GEU.AND P1, PT, R78, 1.175494350822287508e-38, PT ;  /* 0x008000004e00780b */ /* 0x002fe40003f2e000 */
[----:B------:R-:W-:-:S11]  /*2ba0*/  LOP3.LUT R47, R47, 0xffffefff, RZ, 0xc0, !PT ;  /* 0xffffefff2f2f7812 */ /* 0x000fd600078ec0ff */
[----:B------:R-:W-:Y:S02]  /*2bb0*/  @P1 LOP3.LUT R47, R47, 0x1000, RZ, 0xfc, !PT ;  /* 0x000010002f2f1812 */ /* 0x000fe400078efcff */
[----:B------:R-:W-:Y:S01]  /*2bc0*/  LOP3.LUT P1, RZ, R12, 0x10000, RZ, 0xc0, !PT ;  /* 0x000100000cff7812 */ /* 0x000fe2000782c0ff */
[--C-:B--2---:R-:W-:Y:S02]  /*2bd0*/  HADD2.F32 R3, -RZ, R32.reuse.H1_H1 ;  /* 0x30000020ff037230 */ /* 0x104fe40000004100 */
        /* <DEDUP_REMOVED lines=34> */
[----:B------:R-:W-:-:S04]  /*2e00*/  FFMA R83, R82, R199, c[0x0][0x180] ;  /* 0x0000600052537623 */ /* 0x000fc800000000c7 */
[----:B------:R-:W1:Y:S01]  /*2e10*/  MUFU.SQRT R82, R83 ;  /* 0x0000005300527308 */ /* 0x000e620000002000 */
[----:B------:R-:W-:Y:S02]  /*2e20*/  LOP3.LUT R47, R47, 0xfffff7ff, RZ, 0xc0, !PT ;  /* 0xfffff7ff2f2f7812 */ /* 0x000fe400078ec0ff */
[----:B-1----:R-:W-:-:S13]  /*2e30*/  FSETP.GEU.AND P5, PT, R82, 1.175494350822287508e-38, PT ;  /* 0x008000005200780b */ /* 0x002fda0003fae000 */
[----:B------:R-:W-:Y:S02]  /*2e40*/  @P5 LOP3.LUT R47, R47, 0x800, RZ, 0xfc, !PT ;  /* 0x000008002f2f5812 */ /* 0x000fe400078efcff */
[----:B------:R-:W-:Y:S01]  /*2e50*/  ISETP.NE.AND P5, PT, R98, RZ, PT ;  /* 0x000000ff6200720c */ /* 0x000fe20003fa5270 */
        /* <DEDUP_REMOVED lines=36> */
[----:B------:R1:W-:Y:S01]  /*30a0*/  MUFU.SQRT R89, R88 ;  /* 0x0000005800597308 */ /* 0x0003e20000002000 */
[--C-:B--2---:R-:W-:Y:S02]  /*30b0*/  HADD2.F32 R3, -RZ, R32.reuse.H1_H1 ;  /* 0x30000020ff037230 */ /* 0x104fe40000004100 */
[----:B0-----:R-:W-:-:S03]  /*30c0*/  HADD2.F32 R2, -RZ, R32.H0_H0 ;  /* 0x20000020ff027230 */ /* 0x001fc60000004100 */
[----:B------:R-:W-:Y:S01]  /*30d0*/  FMUL R32, R3, R3 ;  /* 0x0000000303207220 */ /* 0x000fe20000400000 */
[----:B------:R0:W-:Y:S03]  /*30e0*/  STL [R1+0xa0], R3 ;  /* 0x0000a00301007387 */ /* 0x0001e60000100800 */
[----:B------:R-:W-:Y:S01]  /*30f0*/  FFMA R32, R2, R2, R32 ;  /* 0x0000000202207223 */ /* 0x000fe20000000020 */
[----:B------:R2:W-:Y:S01]  /*3100*/  STL [R1+0x94], R2 ;  /* 0x0000940201007387 */ /* 0x0005e20000100800 */
[--C-:B0-----:R-:W-:Y:S02]  /*3110*/  HADD2.F32 R3, -RZ, R33.reuse.H0_H0 ;  /* 0x20000021ff037230 */ /* 0x101fe40000004100 */
[----:B--2---:R-:W-:-:S03]  /*3120*/  HADD2.F32 R2, -RZ, R33.H1_H1 ;  /* 0x30000021ff027230 */ /* 0x004fc60000004100 */
[----:B------:R-:W-:Y:S01]  /*3130*/  FFMA R32, R3, R3, R32 ;  /* 0x0000000303207223 */ /* 0x000fe20000000020 */
        /* <DEDUP_REMOVED lines=19> */
[----:B-1----:R-:W0:Y:S01]  /*3270*/  SHFL.BFLY PT, R88, R35, 0x1, 0x1f ;  /* 0x0c201f0023587f89 */ /* 0x002e2200000e0000 */
[----:B------:R-:W-:Y:S01]  /*3280*/  CS2R R32, SRZ ;  /* 0x0000000000207805 */ /* 0x000fe2000001ff00 */
[----:B0-----:R-:W-:Y:S02]  /*3290*/  FADD R88, R35, R88 ;  /* 0x0000005823587221 */ /* 0x001fe40000000000 */
[----:B------:R-:W-:-:S06]  /*32a0*/  CS2R R34, SRZ ;  /* 0x0000000000227805 */ /* 0x000fcc000001ff00 */
[----:B------:R-:W2:Y:S04]  /*32b0*/  @P4 LDG.E.128 R32, [R100.64] ;  /* 0x0000000464204981 */ /* 0x000ea8000c1e1d00 */
[----:B------:R2:W-:Y:S04]  /*32c0*/  STL [R1+0x7c], R3 ;  /* 0x00007c0301007387 */ /* 0x0005e80000100800 */
[----:B------:R0:W-:Y:S01]  /*32d0*/  STL [R1+0x78], R2 ;  /* 0x0000780201007387 */ /* 0x0001e20000100800 */
[----:B------:R-:W-:-:S04]  /*32e0*/  FFMA R88, R88, R199, c[0x0][0x180] ;  /* 0x0000600058587623 */ /* 0x000fc800000000c7 */
[----:B------:R1:W3:Y:S01]  /*32f0*/  MUFU.SQRT R98, R88 ;  /* 0x0000005800627308 */ /* 0x0002e20000002000 */
        /* <DEDUP_REMOVED lines=71> */
[----:B------:R1:W4:Y:S01]  /*3770*/  MUFU.SQRT R88, R100 ;  /* 0x0000006400587308 */ /* 0x0003220000002000 */
[----:B---3--:R-:W-:Y:S01]  /*3780*/  FSETP.GEU.AND P5, PT, R98, 1.175494350822287508e-38, PT ;  /* 0x008000006200780b */ /* 0x008fe20003fae000 */
[----:B-1----:R-:W-:-:S06]  /*3790*/  FFMA R100, R96, R199, c[0x0][0x180] ;  /* 0x0000600060647623 */ /* 0x002fcc00000000c7 */
[----:B------:R-:W1:Y:S01]  /*37a0*/  MUFU.SQRT R96, R100 ;  /* 0x0000006400607308 */ /* 0x000e620000002000 */
[----:B------:R-:W-:Y:S02]  /*37b0*/  LOP3.LUT R12, R12, 0xfeffffff, RZ, 0xc0, !PT ;  /* 0xfeffffff0c0c7812 */ /* 0x000fe400078ec0ff */
[----:B----4-:R-:W-:-:S03]  /*37c0*/  FSETP.GEU.AND P4, PT, R88, 1.175494350822287508e-38, PT ;  /* 0x008000005800780b */ /* 0x010fc60003f8e000 */
[----:B------:R-:W-:Y:S02]  /*37d0*/  @P5 LOP3.LUT R12, R12, 0x1000000, RZ, 0xfc, !PT ;  /* 0x010000000c0c5812 */ /* 0x000fe400078efcff */
[----:B------:R-:W-:Y:S02]  /*37e0*/  FSETP.GEU.AND P1, PT, R89, 1.175494350822287508e-38, PT ;  /* 0x008000005900780b */ /* 0x000fe40003f2e000 */
[----:B------:R-:W-:Y:S02]  /*37f0*/  LOP3.LUT R12, R12, 0xfdffffff, RZ, 0xc0, !PT ;  /* 0xfdffffff0c0c7812 */ /* 0x000fe400078ec0ff */
[----:B-1----:R-:W-:-:S04]  /*3800*/  FSETP.GEU.AND P3, PT, R96, 1.175494350822287508e-38, PT ;  /* 0x008000006000780b */ /* 0x002fc80003f6e000 */
[----:B------:R-:W-:-:S04]  /*3810*/  @P4 LOP3.LUT R12, R12, 0x2000000, RZ, 0xfc, !PT ;  /* 0x020000000c0c4812 */ /* 0x000fc800078efcff */
[----:B------:R-:W-:Y:S02]  /*3820*/  LOP3.LUT R12, R12, 0xfbffffff, RZ, 0xc0, !PT ;  /* 0xfbffffff0c0c7812 */ /* 0x000fe400078ec0ff */
[----:B------:R-:W-:-:S03]  /*3830*/  LOP3.LUT R47, R47, 0xfffffbff, RZ, 0xc0, !PT ;  /* 0xfffffbff2f2f7812 */ /* 0x000fc600078ec0ff */
[----:B------:R-:W-:Y:S02]  /*3840*/  @P3 LOP3.LUT R12, R12, 0x4000000, RZ, 0xfc, !PT ;  /* 0x040000000c0c3812 */ /* 0x000fe400078efcff */
        /* <DEDUP_REMOVED lines=69> */
[----:B------:R0:W-:Y:S01]  /*3ca0*/  STL [R1], R2 ;  /* 0x0000000201007387 */ /* 0x0001e20000100800 */
[----:B------:R-:W-:Y:S01]  /*3cb0*/  LOP3.LUT P5, RZ, R47, 0x4000000, RZ, 0xc0, !PT ;  /* 0x040000002fff7812 */ /* 0x000fe200078ac0ff */
[----:B--2---:R-:W-:-:S02]  /*3cc0*/  HADD2.F32 R3, -RZ, R32.H1_H1 ;  /* 0x30000020ff037230 */ /* 0x004fc40000004100 */
[----:B------:R-:W-:-:S03]  /*3cd0*/  HADD2.F32 R4, -RZ, R32.H0_H0 ;  /* 0x20000020ff047230 */ /* 0x000fc60000004100 */
[----:B------:R-:W-:Y:S01]  /*3ce0*/  FMUL R32, R3, R3 ;  /* 0x0000000303207220 */ /* 0x000fe20000400000 */
[----:B------:R-:W-:-:S03]  /*3cf0*/  HADD2.F32 R6, -RZ, R33.H0_H0 ;  /* 0x20000021ff067230 */ /* 0x000fc60000004100 */
[----:B------:R-:W-:Y:S01]  /*3d00*/  FFMA R32, R4, R4, R32 ;  /* 0x0000000404207223 */ /* 0x000fe20000000020 */
[----:B0-----:R-:W-:-:S03]  /*3d10*/  HADD2.F32 R2, -RZ, R33.H1_H1 ;  /* 0x30000021ff027230 */ /* 0x001fc60000004100 */
        /* <DEDUP_REMOVED lines=49> */
[----:B------:R-:W-:Y:S02]  /*4030*/  FSETP.GT.AND P0, PT, R60, 8.50705917302346158658e+37, PT ;  /* 0x7e8000003c00780b */ /* 0x000fe40003f04000 */
[----:B------:R-:W-:-:S04]  /*4040*/  MOV R196, 0x3e800000 ;  /* 0x3e80000000c47802 */ /* 0x000fc80000000f00 */
[----:B------:R-:W-:-:S07]  /*4050*/  FSEL R63, R196, 1, P0 ;  /* 0x3f800000c43f7808 */ /* 0x000fce0000000000 */
[----:B------:R-:W-:Y:S01]  /*4060*/  @P0 FMUL R60, R60, 0.25 ;  /* 0x3e8000003c3c0820 */ /* 0x000fe20000400000 */
[----:B------:R-:W-:-:S04]  /*4070*/  FSETP.GT.AND P0, PT, R72, 8.50705917302346158658e+37, PT ;  /* 0x7e8000004800780b */ /* 0x000fc80003f04000 */
[----:B------:R-:W-:-:S09]  /*4080*/  FSEL R66, R196, 1, P0 ;  /* 0x3f800000c4427808 */ /* 0x000fd20000000000 */
        /* <DEDUP_REMOVED lines=25> */
[----:B------:R-:W-:Y:S01]  /*4220*/  FSETP.GT.AND P0, PT, R88, 8.50705917302346158658e+37, PT ;  /* 0x7e8000005800780b */ /* 0x000fe20003f04000 */
[----:B------:R-:W-:-:S03]  /*4230*/  FFMA R100, R92, R199, c[0x0][0x180] ;  /* 0x000060005c647623 */ /* 0x000fc600000000c7 */
[----:B------:R-:W-:Y:S01]  /*4240*/  FSEL R94, R196, 1, P0 ;  /* 0x3f800000c45e7808 */ /* 0x000fe20000000000 */
[----:B------:R0:W1:Y:S08]  /*4250*/  MUFU.SQRT R93, R100 ;  /* 0x00000064005d7308 */ /* 0x0000700000002000 */
[----:B------:R-:W-:Y:S01]  /*4260*/  @P0 FMUL R88, R88, 0.25 ;  /* 0x3e80000058580820 */ /* 0x000fe20000400000 */
[----:B------:R-:W-:Y:S01]  /*4270*/  FSETP.GT.AND P0, PT, R96, 8.50705917302346158658e+37, PT ;  /* 0x7e8000006000780b */ /* 0x000fe20003f04000 */
[----:B0-----:R-:W-:-:S03]  /*4280*/  FFMA R100, R90, R199, c[0x0][0x180] ;  /* 0x000060005a647623 */ /* 0x001fc600000000c7 */
[----:B------:R-:W-:Y:S01]  /*4290*/  FSEL R97, R196, 1, P0 ;  /* 0x3f800000c4617808 */ /* 0x000fe20000000000 */
[----:B------:R0:W3:Y:S08]  /*42a0*/  MUFU.SQRT R91, R100 ;  /* 0x00000064005b7308 */ /* 0x0000f00000002000 */
[----:B------:R-:W-:Y:S01]  /*42b0*/  @P0 FMUL R96, R96, 0.25 ;  /* 0x3e80000060600820 */ /* 0x000fe20000400000 */
[C---:B-1----:R-:W-:Y:S01]  /*42c0*/  FSETP.GT.AND P0, PT, R93.reuse, 8.50705917302346158658e+37, PT ;  /* 0x7e8000005d00780b */ /* 0x042fe20003f04000 */
[----:B0-----:R-:W-:Y:S01]  /*42d0*/  FFMA R100, R86, R199, c[0x0][0x180] ;  /* 0x0000600056647623 */ /* 0x001fe200000000c7 */
[----:B------:R-:W-:-:S02]  /*42e0*/  FSETP.GEU.AND P2, PT, R93, 1.175494350822287508e-38, PT ;  /* 0x008000005d00780b */ /* 0x000fc40003f4e000 */
[----:B------:R-:W-:Y:S01]  /*42f0*/  FSEL R92, R196, 1, P0 ;  /* 0x3f800000c45c7808 */ /* 0x000fe20000000000 */
[----:B------:R-:W0:Y:S08]  /*4300*/  MUFU.SQRT R87, R100 ;  /* 0x0000006400577308 */ /* 0x000e300000002000 */
[----:B------:R-:W-:Y:S01]  /*4310*/  @P0 FMUL R93, R93, 0.25 ;  /* 0x3e8000005d5d0820 */ /* 0x000fe20000400000 */
[----:B---3--:R-:W-:-:S02]  /*4320*/  FSETP.GT.AND P0, PT, R91, 8.50705917302346158658e+37, PT ;  /* 0x7e8000005b00780b */ /* 0x008fc40003f04000 */
[----:B------:R-:W-:Y:S01]  /*4330*/  FSETP.GEU.AND P1, PT, R91, 1.175494350822287508e-38, PT ;  /* 0x008000005b00780b */ /* 0x000fe20003f2e000 */
[----:B------:R-:W-:Y:S01]  /*4340*/  FFMA R85, R84, R199, c[0x0][0x180] ;  /* 0x0000600054557623 */ /* 0x000fe200000000c7 */
[----:B------:R-:W-:Y:S01]  /*4350*/  LOP3.LUT R12, R12, 0xf7ffffff, RZ, 0xc0, !PT ;  /* 0xf7ffffff0c0c7812 */ /* 0x000fe200078ec0ff */
        /* <DEDUP_REMOVED lines=16> */
[----:B------:R-:W1:Y:S02]  /*4460*/  SHFL.BFLY PT, R33, R32, 0x8, 0x1f ;  /* 0x0d001f0020217f89 */ /* 0x000e6400000e0000 */
[----:B-1----:R-:W-:-:S05]  /*4470*/  FADD R33, R32, R33 ;  /* 0x0000002120217221 */ /* 0x002fca0000000000 */
[----:B------:R-:W1:Y:S02]  /*4480*/  SHFL.BFLY PT, R32, R33, 0x4, 0x1f ;  /* 0x0c801f0021207f89 */ /* 0x000e6400000e0000 */
[----:B-1----:R-:W-:-:S05]  /*4490*/  FADD R32, R33, R32 ;  /* 0x0000002021207221 */ /* 0x002fca0000000000 */
[----:B------:R-:W1:Y:S01]  /*44a0*/  SHFL.BFLY PT, R33, R32, 0x2, 0x1f ;  /* 0x0c401f0020217f89 */ /* 0x000e6200000e0000 */
[----:B------:R-:W-:Y:S01]  /*44b0*/  @P2 LOP3.LUT R12, R12, 0x8000000, RZ, 0xfc, !PT ;  /* 0x080000000c0c2812 */ /* 0x000fe200078efcff */
[----:B------:R-:W2:Y:S01]  /*44c0*/  MUFU.SQRT R103, R85 ;  /* 0x0000005500677308 */ /* 0x000ea20000002000 */
[----:B------:R-:W-:Y:S01]  /*44d0*/  @P0 FMUL R91, R91, 0.25 ;  /* 0x3e8000005b5b0820 */ /* 0x000fe20000400000 */
[----:B------:R-:W-:Y:S02]  /*44e0*/  FSEL R90, R196, 1, P0 ;  /* 0x3f800000c45a7808 */ /* 0x000fe40000000000 */
[----:B0-----:R-:W-:Y:S02]  /*44f0*/  FSETP.GEU.AND P0, PT, R87, 1.175494350822287508e-38, PT ;  /* 0x008000005700780b */ /* 0x001fe40003f0e000 */
[----:B------:R-:W-:-:S04]  /*4500*/  LOP3.LUT R12, R12, 0xefffffff, RZ, 0xc0, !PT ;  /* 0xefffffff0c0c7812 */ /* 0x000fc800078ec0ff */
[----:B------:R-:W-:Y:S01]  /*4510*/  @P1 LOP3.LUT R12, R12, 0x10000000, RZ, 0xfc, !PT ;  /* 0x100000000c0c1812 */ /* 0x000fe200078efcff */
[----:B-1----:R-:W-:-:S03]  /*4520*/  FADD R33, R32, R33 ;  /* 0x0000002120217221 */ /* 0x002fc60000000000 */
[----:B------:R-:W-:Y:S02]  /*4530*/  LOP3.LUT R12, R12, 0xdfffffff, RZ, 0xc0, !PT ;  /* 0xdfffffff0c0c7812 */ /* 0x000fe400078ec0ff */
[----:B------:R-:W0:Y:S02]  /*4540*/  SHFL.BFLY PT, R32, R33, 0x1, 0x1f ;  /* 0x0c201f0021207f89 */ /* 0x000e2400000e0000 */
[----:B------:R-:W-:Y:S02]  /*4550*/  @P0 LOP3.LUT R12, R12, 0x20000000, RZ, 0xfc, !PT ;  /* 0x200000000c0c0812 */ /* 0x000fe400078efcff */
[----:B--2---:R-:W-:Y:S02]  /*4560*/  FSETP.GEU.AND P0, PT, R103, 1.175494350822287508e-38, PT ;  /* 0x008000006700780b */ /* 0x004fe40003f0e000 */
[----:B------:R-:W-:-:S11]  /*4570*/  LOP3.LUT R47, R47, 0xfffffdff, RZ, 0xc0, !PT ;  /* 0xfffffdff2f2f7812 */ /* 0x000fd600078ec0ff */
[----:B------:R-:W-:-:S04]  /*4580*/  @P0 LOP3.LUT R47, R47, 0x200, RZ, 0xfc, !PT ;  /* 0x000002002f2f0812 */ /* 0x000fc800078efcff */
[----:B------:R-:W-:Y:S01]  /*4590*/  LOP3.LUT P5, RZ, R47, 0x10000000, RZ, 0xc0, !PT ;  /* 0x100000002fff7812 */ /* 0x000fe200078ac0ff */
[----:B0-----:R-:W-:-:S04]  /*45a0*/  FADD R32, R33, R32 ;  /* 0x0000002021207221 */ /* 0x001fc80000000000 */
[----:B------:R-:W-:Y:S01]  /*45b0*/  FFMA R32, R32, R199, c[0x0][0x180] ;  /* 0x0000600020207623 */ /* 0x000fe200000000c7 */
[----:B------:R-:W-:-:S03]  /*45c0*/  CS2R R34, SRZ ;  /* 0x0000000000227805 */ /* 0x000fc6000001ff00 */
[----:B------:R0:W1:Y:S02]  /*45d0*/  MUFU.SQRT R102, R32 ;  /* 0x0000002000667308 */ /* 0x0000640000002000 */
[----:B0-----:R-:W-:-:S06]  /*45e0*/  CS2R R32, SRZ ;  /* 0x0000000000207805 */ /* 0x001fcc000001ff00 */
[----:B------:R-:W2:Y:S01]  /*45f0*/  @P5 LDG.E.128 R32, [R64.64] ;  /* 0x0000000440205981 */ /* 0x000ea2000c1e1d00 */
[----:B-1----:R-:W-:Y:S02]  /*4600*/  FSETP.GEU.AND P0, PT, R102, 1.175494350822287508e-38, PT ;  /* 0x008000006600780b */ /* 0x002fe40003f0e000 */
[----:B------:R-:W-:-:S11]  /*4610*/  LOP3.LUT R47, R47, 0xfffffeff, RZ, 0xc0, !PT ;  /* 0xfffffeff2f2f7812 */ /* 0x000fd600078ec0ff */
[----:B------:R-:W-:-:S04]  /*4620*/  @P0 LOP3.LUT R47, R47, 0x100, RZ, 0xfc, !PT ;  /* 0x000001002f2f0812 */ /* 0x000fc800078efcff */
        /* <DEDUP_REMOVED lines=25> */
[----:B0-----:R-:W-:-:S04]  /*47c0*/  FADD R32, R33, R32 ;  /* 0x0000002021207221 */ /* 0x001fc80000000000 */
[----:B------:R-:W-:-:S04]  /*47d0*/  FFMA R32, R32, R199, c[0x0][0x180] ;  /* 0x0000600020207623 */ /* 0x000fc800000000c7 */
[----:B------:R0:W1:Y:S02]  /*47e0*/  MUFU.SQRT R104, R32 ;  /* 0x0000002000687308 */ /* 0x0000640000002000 */
[----:B0-----:R-:W-:-:S06]  /*47f0*/  CS2R R32, SRZ ;  /* 0x0000000000207805 */ /* 0x001fcc000001ff00 */
        /* <DEDUP_REMOVED lines=28> */
[----:B------:R0:W2:Y:S02]  /*49c0*/  MUFU.SQRT R107, R32 ;  /* 0x00000020006b7308 */ /* 0x0000a40000002000 */
[----:B0-----:R-:W-:-:S06]  /*49d0*/  CS2R R32, SRZ ;  /* 0x0000000000207805 */ /* 0x001fcc000001ff00 */
[----:B------:R-:W3:Y:S01]  /*49e0*/  @P5 LDG.E.128 R32, [R56.64] ;  /* 0x0000000438205981 */ /* 0x000ee2000c1e1d00 */
[----:B------:R-:W-:Y:S01]  /*49f0*/  LOP3.LUT P5, RZ, R12, 0x8, RZ, 0xc0, !PT ;  /* 0x000000080cff7812 */ /* 0x000fe200078ac0ff */
[--C-:B---3--:R-:W-:Y:S02]  /*4a00*/  HADD2.F32 R252, -RZ, R32.reuse.H1_H1 ;  /* 0x30000020fffc7230 */ /* 0x108fe40000004100 */
        /* <DEDUP_REMOVED lines=25> */
[----:B------:R0:W3:Y:S02]  /*4ba0*/  MUFU.SQRT R108, R32 ;  /* 0x00000020006c7308 */ /* 0x0000e40000002000 */
[----:B0-----:R-:W-:-:S06]  /*4bb0*/  CS2R R32, SRZ ;  /* 0x0000000000207805 */ /* 0x001fcc000001ff00 */
[----:B------:R-:W4:Y:S01]  /*4bc0*/  @P5 LDG.E.128 R32, [R50.64] ;  /* 0x0000000432205981 */ /* 0x000f22000c1e1d00 */
[----:B------:R-:W-:Y:S01]  /*4bd0*/  LOP3.LUT P5, RZ, R12, 0x4, RZ, 0xc0, !PT ;  /* 0x000000040cff7812 */ /* 0x000fe200078ac0ff */
[--C-:B----4-:R-:W-:Y:S02]  /*4be0*/  HADD2.F32 R251, -RZ, R32.reuse.H1_H1 ;  /* 0x30000020fffb7230 */ /* 0x110fe40000004100 */
        /* <DEDUP_REMOVED lines=25> */
[----:B------:R0:W4:Y:S02]  /*4d80*/  MUFU.SQRT R110, R32 ;  /* 0x00000020006e7308 */ /* 0x0001240000002000 */
[----:B0-----:R-:W-:-:S06]  /*4d90*/  CS2R R32, SRZ ;  /* 0x0000000000207805 */ /* 0x001fcc000001ff00 */
[----:B------:R-:W5:Y:S01]  /*4da0*/  @P5 LDG.E.128 R32, [R48.64] ;  /* 0x0000000430205981 */ /* 0x000f62000c1e1d00 */
[----:B------:R-:W-:Y:S01]  /*4db0*/  LOP3.LUT P5, RZ, R12, 0x2, RZ, 0xc0, !PT ;  /* 0x000000020cff7812 */ /* 0x000fe200078ac0ff */
[--C-:B-----5:R-:W-:Y:S02]  /*4dc0*/  HADD2.F32 R250, -RZ, R32.reuse.H1_H1 ;  /* 0x30000020fffa7230 */ /* 0x120fe40000004100 */
        /* <DEDUP_REMOVED lines=25> */
[----:B------:R0:W5:Y:S02]  /*4f60*/  MUFU.SQRT R109, R32 ;  /* 0x00000020006d7308 */ /* 0x0001640000002000 */
        /* <DEDUP_REMOVED lines=31> */
[----:B------:R-:W2:Y:S01]  /*5160*/  @P5 LDG.E.128 R32, [R40.64] ;  /* 0x0000000428205981 */ /* 0x000ea2000c1e1d00 */
[----:B-1----:R-:W-:Y:S02]  /*5170*/  FSETP.GEU.AND P0, PT, R104, 1.175494350822287508e-38, PT ;  /* 0x008000006800780b */ /* 0x002fe40003f0e000 */
[----:B------:R-:W-:-:S11]  /*5180*/  LOP3.LUT R47, R47, 0xffffff7f, RZ, 0xc0, !PT ;  /* 0xffffff7f2f2f7812 */ /* 0x000fd600078ec0ff */
[----:B------:R-:W-:Y:S02]  /*5190*/  @P0 LOP3.LUT R47, R47, 0x80, RZ, 0xfc, !PT ;  /* 0x000000802f2f0812 */ /* 0x000fe400078efcff */
[----:B------:R-:W-:Y:S02]  /*51a0*/  FSETP.GEU.AND P0, PT, R107, 1.175494350822287508e-38, PT ;  /* 0x008000006b00780b */ /* 0x000fe40003f0e000 */
[----:B------:R-:W-:-:S11]  /*51b0*/  LOP3.LUT R47, R47, 0xffffffbf, RZ, 0xc0, !PT ;  /* 0xffffffbf2f2f7812 */ /* 0x000fd600078ec0ff */
[----:B------:R-:W-:Y:S02]  /*51c0*/  @P0 LOP3.LUT R47, R47, 0x40, RZ, 0xfc, !PT ;  /* 0x000000402f2f0812 */ /* 0x000fe400078efcff */
[----:B---3--:R-:W-:Y:S02]  /*51d0*/  FSETP.GEU.AND P0, PT, R108, 1.175494350822287508e-38, PT ;  /* 0x008000006c00780b */ /* 0x008fe40003f0e000 */
[----:B------:R-:W-:-:S11]  /*51e0*/  LOP3.LUT R47, R47, 0xffffffdf, RZ, 0xc0, !PT ;  /* 0xffffffdf2f2f7812 */ /* 0x000fd600078ec0ff */
[----:B------:R-:W-:Y:S02]  /*51f0*/  @P0 LOP3.LUT R47, R47, 0x20, RZ, 0xfc, !PT ;  /* 0x000000202f2f0812 */ /* 0x000fe400078efcff */
[----:B----4-:R-:W-:Y:S02]  /*5200*/  FSETP.GEU.AND P0, PT, R110, 1.175494350822287508e-38, PT ;  /* 0x008000006e00780b */ /* 0x010fe40003f0e000 */
[----:B------:R-:W-:-:S11]  /*5210*/  LOP3.LUT R47, R47, 0xffffffef, RZ, 0xc0, !PT ;  /* 0xffffffef2f2f7812 */ /* 0x000fd600078ec0ff */
[----:B------:R-:W-:Y:S02]  /*5220*/  @P0 LOP3.LUT R47, R47, 0x10, RZ, 0xfc, !PT ;  /* 0x000000102f2f0812 */ /* 0x000fe400078efcff */
[----:B-----5:R-:W-:Y:S02]  /*5230*/  FSETP.GEU.AND P0, PT, R109, 1.175494350822287508e-38, PT ;  /* 0x008000006d00780b */ /* 0x020fe40003f0e000 */
[----:B------:R-:W-:-:S11]  /*5240*/  LOP3.LUT R47, R47, 0xfffffff7, RZ, 0xc0, !PT ;  /* 0xfffffff72f2f7812 */ /* 0x000fd600078ec0ff */
[----:B------:R-:W-:Y:S02]  /*5250*/  @P0 LOP3.LUT R47, R47, 0x8, RZ, 0xfc, !PT ;  /* 0x000000082f2f0812 */ /* 0x000fe400078efcff */
[----:B------:R-:W-:Y:S02]  /*5260*/  FSETP.GEU.AND P0, PT, R111, 1.175494350822287508e-38, PT ;  /* 0x008000006f00780b */ /* 0x000fe40003f0e000 */
        /* <DEDUP_REMOVED lines=51> */
[----:B------:R-:W-:Y:S02]  /*55a0*/  FSEL R180, R196, 1, P6 ;  /* 0x3f800000c4b47808 */ /* 0x000fe40003000000 */
[----:B-1----:R-:W-:-:S07]  /*55b0*/  FSETP.GEU.AND P0, PT, R124, 1.175494350822287508e-38, PT ;  /* 0x008000007c00780b */ /* 0x002fce0003f0e000 */
[----:B------:R-:W-:Y:S01]  /*55c0*/  @P6 FMUL R110, R110, 0.25 ;  /* 0x3e8000006e6e6820 */ /* 0x000fe20000400000 */
[----:B------:R-:W-:Y:S02]  /*55d0*/  FSETP.GT.AND P6, PT, R109, 8.50705917302346158658e+37, PT ;  /* 0x7e8000006d00780b */ /* 0x000fe40003fc4000 */
[----:B------:R-:W-:Y:S02]  /*55e0*/  LOP3.LUT R47, R47, 0xfffffffd, RZ, 0xc0, !PT ;  /* 0xfffffffd2f2f7812 */ /* 0x000fe400078ec0ff */
[----:B------:R-:W-:Y:S02]  /*55f0*/  FSEL R171, R196, 1, P6 ;  /* 0x3f800000c4ab7808 */ /* 0x000fe40003000000 */
[----:B------:R-:W-:-:S07]  /*5600*/  @P0 LOP3.LUT R47, R47, 0x2, RZ, 0xfc, !PT ;  /* 0x000000022f2f0812 */ /* 0x000fce00078efcff */
[----:B------:R-:W-:Y:S01]  /*5610*/  @P6 FMUL R109, R109, 0.25 ;  /* 0x3e8000006d6d6820 */ /* 0x000fe20000400000 */
[----:B------:R-:W-:Y:S02]  /*5620*/  FSETP.GT.AND P6, PT, R111, 8.50705917302346158658e+37, PT ;  /* 0x7e8000006f00780b */ /* 0x000fe40003fc4000 */
[----:B------:R-:W-:Y:S02]  /*5630*/  LOP3.LUT P0, RZ, R47, 0x10000, RZ, 0xc0, !PT ;  /* 0x000100002fff7812 */ /* 0x000fe4000780c0ff */
[----:B------:R-:W-:Y:S02]  /*5640*/  FSEL R170, R196, 1, P6 ;  /* 0x3f800000c4aa7808 */ /* 0x000fe40003000000 */
[----:B------:R-:W-:-:S07]  /*5650*/  LOP3.LUT R12, R12, 0xbfffffff, RZ, 0xc0, !PT ;  /* 0xbfffffff0c0c7812 */ /* 0x000fce00078ec0ff */
[----:B------:R-:W-:Y:S01]  /*5660*/  @P6 FMUL R111, R111, 0.25 ;  /* 0x3e8000006f6f6820 */ /* 0x000fe20000400000 */
[----:B------:R-:W-:Y:S02]  /*5670*/  FSETP.GT.AND P6, PT, R124, 8.50705917302346158658e+37, PT ;  /* 0x7e8000007c00780b */ /* 0x000fe40003fc4000 */
[----:B------:R-:W-:Y:S02]  /*5680*/  @P0 LOP3.LUT R12, R12, 0x40000000, RZ, 0xfc, !PT ;  /* 0x400000000c0c0812 */ /* 0x000fe400078efcff */
        /* <DEDUP_REMOVED lines=24> */
[----:B------:R-:W-:Y:S01]  /*5810*/  @P6 FMUL R124, R124, 0.25 ;  /* 0x3e8000007c7c6820 */ /* 0x000fe20000400000 */
[----:B0-----:R-:W-:-:S04]  /*5820*/  FADD R32, R33, R32 ;  /* 0x0000002021207221 */ /* 0x001fc80000000000 */
[----:B------:R-:W-:-:S04]  /*5830*/  FFMA R32, R32, R199, c[0x0][0x180] ;  /* 0x0000600020207623 */ /* 0x000fc800000000c7 */
[----:B------:R-:W0:Y:S01]  /*5840*/  MUFU.SQRT R112, R32 ;  /* 0x0000002000707308 */ /* 0x000e220000002000 */
[----:B------:R-:W-:Y:S02]  /*5850*/  FSEL R140, R196, 1, P6 ;  /* 0x3f800000c48c7808 */ /* 0x000fe40003000000 */
[----:B------:R-:W-:Y:S02]  /*5860*/  LOP3.LUT R12, R12, 0x7fffffff, RZ, 0xc0, !PT ;  /* 0x7fffffff0c0c7812 */ /* 0x000fe400078ec0ff */
[----:B------:R-:W-:Y:S02]  /*5870*/  LOP3.LUT P2, RZ, R47, 0x4000, RZ, 0xc0, !PT ;  /* 0x000040002fff7812 */ /* 0x000fe4000784c0ff */
[----:B------:R-:W-:Y:S02]  /*5880*/  @P0 LOP3.LUT R12, R12, 0x80000000, RZ, 0xfc, !PT ;  /* 0x800000000c0c0812 */ /* 0x000fe400078efcff */
[----:B0-----:R-:W-:Y:S02]  /*5890*/  FSETP.GEU.AND P6, PT, R112, 1.175494350822287508e-38, PT ;  /* 0x008000007000780b */ /* 0x001fe40003fce000 */
[----:B------:R-:W-:-:S07]  /*58a0*/  LOP3.LUT R12, R12, 0xffefffff, RZ, 0xc0, !PT ;  /* 0xffefffff0c0c7812 */ /* 0x000fce00078ec0ff */
[----:B------:R-:W-:Y:S01]  /*58b0*/  @!P2 FMUL R76, R76, 16777216 ;  /* 0x4b8000004c4ca820 */ /* 0x000fe20000400000 */
[----:B------:R-:W-:-:S03]  /*58c0*/  @!P2 FMUL R73, R73, 16777216 ;  /* 0x4b8000004949a820 */ /* 0x000fc60000400000 */
[----:B------:R-:W-:-:S04]  /*58d0*/  @P6 LOP3.LUT R12, R12, 0x100000, RZ, 0xfc, !PT ;  /* 0x001000000c0c6812 */ /* 0x000fc800078efcff */
[----:B------:R-:W-:Y:S01]  /*58e0*/  LOP3.LUT P2, RZ, R12, 0x8000000, RZ, 0xc0, !PT ;  /* 0x080000000cff7812 */ /* 0x000fe2000784c0ff */
[----:B------:R-:W-:Y:S01]  /*58f0*/  CS2R R32, SRZ ;  /* 0x0000000000207805 */ /* 0x000fe2000001ff00 */
[----:B------:R-:W-:-:S11]  /*5900*/  CS2R R34, SRZ ;  /* 0x0000000000227805 */ /* 0x000fd6000001ff00 */
[----:B------:R-:W-:Y:S01]  /*5910*/  @!P2 FMUL R93, R93, 16777216 ;  /* 0x4b8000005d5da820 */ /* 0x000fe20000400000 */
[----:B------:R-:W-:Y:S01]  /*5920*/  @!P2 FMUL R92, R92, 16777216 ;  /* 0x4b8000005c5ca820 */ /* 0x000fe20000400000 */
[----:B------:R-:W-:-:S13]  /*5930*/  LOP3.LUT P2, RZ, R47, 0x40000000, RZ, 0xc0, !PT ;  /* 0x400000002fff7812 */ /* 0x000fda000784c0ff */
[----:B------:R-:W2:Y:S01]  /*5940*/  @P2 LDG.E.128 R32, [R36.64] ;  /* 0x0000000424202981 */ /* 0x000ea2000c1e1d00 */
[----:B------:R-:W-:Y:S02]  /*5950*/  LOP3.LUT P0, RZ, R47, 0x40000, RZ, 0xc0, !PT ;  /* 0x000400002fff7812 */ /* 0x000fe4000780c0ff */
[----:B------:R-:W-:-:S11]  /*5960*/  LOP3.LUT R99, R99, 0xfffffffe, RZ, 0xc0, !PT ;  /* 0xfffffffe63637812 */ /* 0x000fd600078ec0ff */
[----:B------:R-:W-:Y:S02]  /*5970*/  @P0 LOP3.LUT R99, R99, 0x1, RZ, 0xfc, !PT ;  /* 0x0000000163630812 */ /* 0x000fe400078efcff */
[----:B------:R-:W-:-:S04]  /*5980*/  FSETP.GT.AND P0, PT, R112, 8.50705917302346158658e+37, PT ;  /* 0x7e8000007000780b */ /* 0x000fc80003f04000 */
[----:B------:R-:W-:-:S09]  /*5990*/  FSEL R137, R196, 1, P0 ;  /* 0x3f800000c4897808 */ /* 0x000fd20000000000 */
[----:B------:R-:W-:Y:S01]  /*59a0*/  @P0 FMUL R112, R112, 0.25 ;  /* 0x3e80000070700820 */ /* 0x000fe20000400000 */
[----:B------:R-:W-:-:S13]  /*59b0*/  LOP3.LUT P0, RZ, R99, 0x1, RZ, 0xc0, !PT ;  /* 0x0000000163ff7812 */ /* 0x000fda000780c0ff */
[----:B------:R-:W-:Y:S01]  /*59c0*/  @!P0 FMUL R60, R60, 16777216 ;  /* 0x4b8000003c3c8820 */ /* 0x000fe20000400000 */
[----:B------:R-:W-:Y:S01]  /*59d0*/  @!P0 FMUL R63, R63, 16777216 ;  /* 0x4b8000003f3f8820 */ /* 0x000fe20000400000 */
[----:B------:R-:W-:-:S13]  /*59e0*/  LOP3.LUT P0, RZ, R12, 0x80000000, RZ, 0xc0, !PT ;  /* 0x800000000cff7812 */ /* 0x000fda000780c0ff */
[----:B------:R-:W-:Y:S01]  /*59f0*/  @!P0 FMUL R72, R72, 16777216 ;  /* 0x4b80000048488820 */ /* 0x000fe20000400000 */
[----:B------:R-:W-:Y:S01]  /*5a00*/  @!P0 FMUL R66, R66, 16777216 ;  /* 0x4b80000042428820 */ /* 0x000fe20000400000 */
[----:B------:R-:W-:Y:S02]  /*5a10*/  LOP3.LUT P0, RZ, R12, 0x40000000, RZ, 0xc0, !PT ;  /* 0x400000000cff7812 */ /* 0x000fe4000780c0ff */
[----:B------:R-:W-:-:S11]  /*5a20*/  LOP3.LUT P1, RZ, R47, 0x8000, RZ, 0xc0, !PT ;  /* 0x000080002fff7812 */ /* 0x000fd6000782c0ff */
[----:B------:R-:W-:Y:S01]  /*5a30*/  @!P0 FMUL R67, R67, 16777216 ;  /* 0x4b80000043438820 */ /* 0x000fe20000400000 */
[----:B------:R-:W-:Y:S01]  /*5a40*/  @!P0 FMUL R61, R61, 16777216 ;  /* 0x4b8000003d3d8820 */ /* 0x000fe20000400000 */
[----:B------:R-:W-:Y:S01]  /*5a50*/  LOP3.LUT P0, RZ, R12, 0x20000000, RZ, 0xc0, !PT ;  /* 0x200000000cff7812 */ /* 0x000fe2000780c0ff */
[----:B------:R-:W-:Y:S01]  /*5a60*/  @!P1 FMUL R70, R70, 16777216 ;  /* 0x4b80000046469820 */ /* 0x000fe20000400000 */
[----:B------:R-:W-:Y:S01]  /*5a70*/  @!P1 FMUL R71, R71, 16777216 ;  /* 0x4b80000047479820 */ /* 0x000fe20000400000 */
[----:B------:R-:W-:-:S10]  /*5a80*/  LOP3.LUT P1, RZ, R12, 0x10000000, RZ, 0xc0, !PT ;  /* 0x100000000cff7812 */ /* 0x000fd4000782c0ff */
[----:B------:R-:W-:Y:S01]  /*5a90*/  @!P0 FMUL R87, R87, 16777216 ;  /* 0x4b80000057578820 */ /* 0x000fe20000400000 */
[----:B------:R-:W-:Y:S01]  /*5aa0*/  @!P0 FMUL R86, R86, 16777216 ;  /* 0x4b80000056568820 */ /* 0x000fe20000400000 */
[----:B------:R-:W-:Y:S01]  /*5ab0*/  LOP3.LUT P0, RZ, R47, 0x20, RZ, 0xc0, !PT ;  /* 0x000000202fff7812 */ /* 0x000fe2000780c0ff */
[----:B------:R-:W-:Y:S01]  /*5ac0*/  @!P1 FMUL R91, R91, 16777216 ;  /* 0x4b8000005b5b9820 */ /* 0x000fe20000400000 */
[----:B------:R-:W-:Y:S01]  /*5ad0*/  @!P1 FMUL R90, R90, 16777216 ;  /* 0x4b8000005a5a9820 */ /* 0x000fe20000400000 */
[----:B------:R-:W-:Y:S02]  /*5ae0*/  LOP3.LUT P1, RZ, R47, 0x10, RZ, 0xc0, !PT ;  /* 0x000000102fff7812 */ /* 0x000fe4000782c0ff */
[----:B------:R-:W-:-:S08]  /*5af0*/  SHF.L.U32 R132, R55, 0x8, RZ ;  /* 0x0000000837847819 */ /* 0x000fd000000006ff */
[----:B------:R-:W-:Y:S01]  /*5b00*/  @!P0 FMUL R108, R108, 16777216 ;  /* 0x4b8000006c6c8820 */ /* 0x000fe20000400000 */
[----:B------:R-:W-:Y:S01]  /*5b10*/  @!P0 FMUL R186, R186, 16777216 ;  /* 0x4b800000baba8820 */ /* 0x000fe20000400000 */
[----:B------:R-:W-:Y:S01]  /*5b20*/  LOP3.LUT P2, RZ, R47, 0x1000000, RZ, 0xc0, !PT ;  /* 0x010000002fff7812 */ /* 0x000fe2000784c0ff */
[----:B------:R-:W-:Y:S01]  /*5b30*/  @!P1 FMUL R110, R110, 16777216 ;  /* 0x4b8000006e6e9820 */ /* 0x000fe20000400000 */
[----:B------:R-:W-:Y:S01]  /*5b40*/  SHF.L.U64.HI R131, R55, 0x8, R113 ;  /* 0x0000000837837819 */ /* 0x000fe20000010271 */
[----:B------:R-:W-:Y:S01]  /*5b50*/  @!P1 FMUL R180, R180, 16777216 ;  /* 0x4b800000b4b49820 */ /* 0x000fe20000400000 */
[----:B------:R-:W-:Y:S02]  /*5b60*/  LOP3.LUT R132, R132, R68, RZ, 0xfc, !PT ;  /* 0x0000004484847212 */ /* 0x000fe400078efcff */
[----:B------:R-:W-:Y:S01]  /*5b70*/  LOP3.LUT R131, R131, R69, RZ, 0xfc, !PT ;  /* 0x0000004583837212 */ /* 0x000fe200078efcff */
        /* <DEDUP_REMOVED lines=22> */
[----:B------:R-:W0:Y:S02]  /*5ce0*/  SHFL.BFLY PT, R32, R33, 0x1, 0x1f ;  /* 0x0c201f0021207f89 */ /* 0x000e2400000e0000 */
[----:B0-----:R-:W-:-:S04]  /*5cf0*/  FADD R32, R33, R32 ;  /* 0x0000002021207221 */ /* 0x001fc80000000000 */
[----:B------:R-:W-:-:S04]  /*5d00*/  FFMA R32, R32, R199, c[0x0][0x180] ;  /* 0x0000600020207623 */ /* 0x000fc800000000c7 */
[----:B------:R-:W0:Y:S02]  /*5d10*/  MUFU.SQRT R99, R32 ;  /* 0x0000002000637308 */ /* 0x000e240000002000 */
[C---:B0-----:R-:W-:Y:S02]  /*5d20*/  FSETP.GT.AND P0, PT, R99.reuse, 8.50705917302346158658e+37, PT ;  /* 0x7e8000006300780b */ /* 0x041fe40003f04000 */
[----:B------:R-:W-:Y:S02]  /*5d30*/  FSETP.GEU.AND P1, PT, R99, 1.175494350822287508e-38, PT ;  /* 0x008000006300780b */ /* 0x000fe40003f2e000 */
[----:B------:R-:W-:Y:S01]  /*5d40*/  FSEL R133, R196, 1, P0 ;  /* 0x3f800000c4857808 */ /* 0x000fe20000000000 */
[----:B------:R-:W-:Y:S01]  /*5d50*/  CS2R R56, SRZ ;  /* 0x0000000000387805 */ /* 0x000fe2000001ff00 */
[----:B------:R-:W-:-:S07]  /*5d60*/  CS2R R58, SRZ ;  /* 0x00000000003a7805 */ /* 0x000fce000001ff00 */
[----:B------:R-:W-:Y:S01]  /*5d70*/  @P0 FMUL R99, R99, 0.25 ;  /* 0x3e80000063630820 */ /* 0x000fe20000400000 */
[----:B------:R-:W-:-:S04]  /*5d80*/  IADD3 R32, P0, R132, c[0x0][0x160], RZ ;  /* 0x0000580084207a10 */ /* 0x000fc80007f1e0ff */
[----:B------:R-:W-:-:S05]  /*5d90*/  IADD3.X R33, R131, c[0x0][0x164], RZ, P0, !PT ;  /* 0x0000590083217a10 */ /* 0x000fca00007fe4ff */
[----:B------:R-:W2:Y:S01]  /*5da0*/  @P2 LDG.E.128 R56, [R32.64] ;  /* 0x0000000420382981 */ /* 0x000ea2000c1e1d00 */
[C---:B------:R-:W-:Y:S02]  /*5db0*/  SHF.L.U32 R128, R52.reuse, 0x8, RZ ;  /* 0x0000000834807819 */ /* 0x040fe400000006ff */
[----:B------:R-:W-:Y:S02]  /*5dc0*/  SHF.L.U64.HI R123, R52, 0x8, R113 ;  /* 0x00000008347b7819 */ /* 0x000fe40000010271 */
[----:B------:R-:W-:Y:S02]  /*5dd0*/  LOP3.LUT R128, R128, R68, RZ, 0xfc, !PT ;  /* 0x0000004480807212 */ /* 0x000fe400078efcff */
[----:B------:R-:W-:Y:S02]  /*5de0*/  LOP3.LUT P2, RZ, R47, 0x800000, RZ, 0xc0, !PT ;  /* 0x008000002fff7812 */ /* 0x000fe4000784c0ff */
[----:B------:R-:W-:Y:S02]  /*5df0*/  LOP3.LUT R123, R123, R69, RZ, 0xfc, !PT ;  /* 0x000000457b7b7212 */ /* 0x000fe400078efcff */
[----:B------:R-:W-:Y:S01]  /*5e00*/  IADD3 R36, P0, R128, c[0x0][0x160], RZ ;  /* 0x0000580080247a10 */ /* 0x000fe20007f1e0ff */
[----:B------:R-:W-:-:S03]  /*5e10*/  CS2R R34, SRZ ;  /* 0x0000000000227805 */ /* 0x000fc6000001ff00 */
        /* <DEDUP_REMOVED lines=26> */
[----:B------:R0:W-:Y:S02]  /*5fc0*/  MUFU.SQRT R206, R32 ;  /* 0x0000002000ce7308 */ /* 0x0001e40000002000 */
[----:B0-----:R-:W-:-:S06]  /*5fd0*/  CS2R R32, SRZ ;  /* 0x0000000000207805 */ /* 0x001fcc000001ff00 */
[----:B------:R-:W2:Y:S01]  /*5fe0*/  @P2 LDG.E.128 R32, [R36.64] ;  /* 0x0000000424202981 */ /* 0x000ea2000c1e1d00 */
[----:B------:R-:W-:Y:S02]  /*5ff0*/  LOP3.LUT P6, RZ, R47, 0x2000, RZ, 0xc0, !PT ;  /* 0x000020002fff7812 */ /* 0x000fe400078cc0ff */
[----:B------:R-:W-:-:S11]  /*6000*/  LOP3.LUT R12, R12, 0xffdfffff, RZ, 0xc0, !PT ;  /* 0xffdfffff0c0c7812 */ /* 0x000fd600078ec0ff */
[----:B------:R-:W-:Y:S01]  /*6010*/  @!P6 FMUL R80, R80, 16777216 ;  /* 0x4b8000005050e820 */ /* 0x000fe20000400000 */
[----:B------:R-:W-:Y:S01]  /*6020*/  @!P6 FMUL R77, R77, 16777216 ;  /* 0x4b8000004d4de820 */ /* 0x000fe20000400000 */
[----:B------:R-:W-:-:S13]  /*6030*/  LOP3.LUT P6, RZ, R47, 0x40, RZ, 0xc0, !PT ;  /* 0x000000402fff7812 */ /* 0x000fda00078cc0ff */
[----:B------:R-:W-:Y:S02]  /*6040*/  @P6 LOP3.LUT R12, R12, 0x200000, RZ, 0xfc, !PT ;  /* 0x002000000c0c6812 */ /* 0x000fe400078efcff */
[----:B------:R-:W-:Y:S02]  /*6050*/  LOP3.LUT P6, RZ, R47, 0x80, RZ, 0xc0, !PT ;  /* 0x000000802fff7812 */ /* 0x000fe400078cc0ff */
[----:B------:R-:W-:-:S11]  /*6060*/  LOP3.LUT R12, R12, 0xffbfffff, RZ, 0xc0, !PT ;  /* 0xffbfffff0c0c7812 */ /* 0x000fd600078ec0ff */
[----:B------:R-:W-:Y:S02]  /*6070*/  @P6 LOP3.LUT R12, R12, 0x400000, RZ, 0xfc, !PT ;  /* 0x004000000c0c6812 */ /* 0x000fe400078efcff */
[----:B------:R-:W-:Y:S02]  /*6080*/  LOP3.LUT P6, RZ, R47, 0x100, RZ, 0xc0, !PT ;  /* 0x000001002fff7812 */ /* 0x000fe400078cc0ff */
[----:B------:R-:W-:-:S11]  /*6090*/  LOP3.LUT R12, R12, 0xff7fffff, RZ, 0xc0, !PT ;  /* 0xff7fffff0c0c7812 */ /* 0x000fd600078ec0ff */
[----:B------:R-:W-:Y:S02]  /*60a0*/  @P6 LOP3.LUT R12, R12, 0x800000, RZ, 0xfc, !PT ;  /* 0x008000000c0c6812 */ /* 0x000fe400078efcff */
[----:B------:R-:W-:-:S13]  /*60b0*/  LOP3.LUT P6, RZ, R47, 0x200, RZ, 0xc0, !PT ;  /* 0x000002002fff7812 */ /* 0x000fda00078cc0ff */
[----:B------:R-:W-:Y:S01]  /*60c0*/  @!P6 FMUL R103, R103, 16777216 ;  /* 0x4b8000006767e820 */ /* 0x000fe20000400000 */
[----:B------:R-:W-:Y:S01]  /*60d0*/  @!P6 FMUL R84, R84, 16777216 ;  /* 0x4b8000005454e820 */ /* 0x000fe20000400000 */
[----:B------:R-:W-:Y:S01]  /*60e0*/  LOP3.LUT P6, RZ, R12, 0x800000, RZ, 0xc0, !PT ;  /* 0x008000000cff7812 */ /* 0x000fe200078cc0ff */
[----:B------:R-:W0:-:S12]  /*60f0*/  MUFU.RCP R60, R60 ;  /* 0x0000003c003c7308 */ /* 0x000e180000001000 */
[----:B------:R-:W-:Y:S01]  /*6100*/  @!P6 FMUL R102, R102, 16777216 ;  /* 0x4b8000006666e820 */ /* 0x000fe20000400000 */
[----:B------:R-:W-:Y:S01]  /*6110*/  @!P6 FMUL R85, R85, 16777216 ;  /* 0x4b8000005555e820 */ /* 0x000fe20000400000 */
[----:B------:R-:W-:Y:S01]  /*6120*/  LOP3.LUT P6, RZ, R12, 0x400000, RZ, 0xc0, !PT ;  /* 0x004000000cff7812 */ /* 0x000fe200078cc0ff */
[----:B0-----:R-:W-:-:S12]  /*6130*/  FMUL R63, R60, R63 ;  /* 0x0000003f3c3f7220 */ /* 0x001fd80000400000 */
[----:B------:R-:W-:Y:S01]  /*6140*/  @!P6 FMUL R104, R104, 16777216 ;  /* 0x4b8000006868e820 */ /* 0x000fe20000400000 */
[----:B------:R-:W-:Y:S01]  /*6150*/  @!P6 FMUL R105, R105, 16777216 ;  /* 0x4b8000006969e820 */ /* 0x000fe20000400000 */
[----:B------:R-:W-:Y:S01]  /*6160*/  LOP3.LUT P6, RZ, R12, 0x200000, RZ, 0xc0, !PT ;  /* 0x002000000cff7812 */ /* 0x000fe200078cc0ff */
[----:B------:R-:W-:Y:S01]  /*6170*/  @!P1 FMUL R99, R99, 16777216 ;  /* 0x4b80000063639820 */ /* 0x000fe20000400000 */
[----:B------:R-:W-:Y:S01]  /*6180*/  @!P1 FMUL R133, R133, 16777216 ;  /* 0x4b80000085859820 */ /* 0x000fe20000400000 */
[----:B------:R-:W-:Y:S01]  /*6190*/  FSETP.GT.AND P1, PT, R206, 8.50705917302346158658e+37, PT ;  /* 0x7e800000ce00780b */ /* 0x000fe20003f24000 */
[-C--:B------:R-:W-:Y:S01]  /*61a0*/  FMUL R176, R45, R63.reuse ;  /* 0x0000003f2db07220 */ /* 0x080fe20000400000 */
[-C--:B------:R-:W-:Y:S01]  /*61b0*/  FMUL R179, R31, R63.reuse ;  /* 0x0000003f1fb37220 */ /* 0x080fe20000400000 */
[-C--:B------:R-:W-:Y:S01]  /*61c0*/  FMUL R178, R28, R63.reuse ;  /* 0x0000003f1cb27220 */ /* 0x080fe20000400000 */
[----:B------:R-:W-:Y:S01]  /*61d0*/  FSETP.GEU.AND P0, PT, R206, 1.175494350822287508e-38, PT ;  /* 0x00800000ce00780b */ /* 0x000fe20003f0e000 */
[----:B------:R-:W-:-:S05]  /*61e0*/  FMUL R175, R46, R63 ;  /* 0x0000003f2eaf7220 */ /* 0x000fca0000400000 */
[----:B------:R-:W-:Y:S01]  /*61f0*/  @!P6 FMUL R107, R107, 16777216 ;  /* 0x4b8000006b6be820 */ /* 0x000fe20000400000 */
[----:B------:R-:W-:Y:S01]  /*6200*/  @!P6 FMUL R106, R106, 16777216 ;  /* 0x4b8000006a6ae820 */ /* 0x000fe20000400000 */
[----:B------:R-:W-:Y:S01]  /*6210*/  LOP3.LUT P6, RZ, R12, 0x100000, RZ, 0xc0, !PT ;  /* 0x001000000cff7812 */ /* 0x000fe200078cc0ff */
[----:B------:R-:W0:Y:S01]  /*6220*/  MUFU.RCP R28, R72 ;  /* 0x00000048001c7308 */ /* 0x000e220000001000 */
[-C--:B------:R-:W-:Y:S01]  /*6230*/  FMUL R174, R53, R63.reuse ;  /* 0x0000003f35ae7220 */ /* 0x080fe20000400000 */
[----:B------:R-:W-:Y:S01]  /*6240*/  SHF.L.U32 R100, R192, 0x8, RZ ;  /* 0x00000008c0647819 */ /* 0x000fe200000006ff */
[----:B------:R-:W-:Y:S01]  /*6250*/  @P1 FMUL R206, R206, 0.25 ;  /* 0x3e800000cece1820 */ /* 0x000fe20000400000 */
[----:B------:R-:W-:Y:S01]  /*6260*/  FSEL R129, R196, 1, P1 ;  /* 0x3f800000c4817808 */ /* 0x000fe20000800000 */
[----:B------:R-:W-:Y:S01]  /*6270*/  FMUL R173, R54, R63 ;  /* 0x0000003f36ad7220 */ /* 0x000fe20000400000 */
[----:B------:R-:W-:Y:S02]  /*6280*/  SHF.L.U64.HI R101, R192, 0x8, R113 ;  /* 0x00000008c0657819 */ /* 0x000fe40000010271 */
[----:B------:R-:W-:-:S04]  /*6290*/  LOP3.LUT R100, R100, R68, RZ, 0xfc, !PT ;  /* 0x0000004464647212 */ /* 0x000fc800078efcff */
[----:B------:R-:W-:Y:S01]  /*62a0*/  @!P6 FMUL R112, R112, 16777216 ;  /* 0x4b8000007070e820 */ /* 0x000fe20000400000 */
[----:B------:R-:W-:Y:S01]  /*62b0*/  @!P6 FMUL R137, R137, 16777216 ;  /* 0x4b8000008989e820 */ /* 0x000fe20000400000 */
[----:B------:R-:W-:Y:S01]  /*62c0*/  LOP3.LUT P6, RZ, R47, 0x400000, RZ, 0xc0, !PT ;  /* 0x004000002fff7812 */ /* 0x000fe200078cc0ff */
[----:B------:R-:W-:Y:S01]  /*62d0*/  @!P0 FMUL R206, R206, 16777216 ;  /* 0x4b800000cece8820 */ /* 0x000fe20000400000 */
[----:B------:R-:W-:Y:S01]  /*62e0*/  @!P0 FMUL R129, R129, 16777216 ;  /* 0x4b80000081818820 */ /* 0x000fe20000400000 */
[----:B------:R-:W-:Y:S02]  /*62f0*/  LOP3.LUT R101, R101, R69, RZ, 0xfc, !PT ;  /* 0x0000004565657212 */ /* 0x000fe400078efcff */
[----:B------:R-:W-:Y:S01]  /*6300*/  IADD3 R40, P0, R100, c[0x0][0x160], RZ ;  /* 0x0000580064287a10 */ /* 0x000fe20007f1e0ff */
[----:B0-----:R-:W-:Y:S01]  /*6310*/  FMUL R28, R28, R66 ;  /* 0x000000421c1c7220 */ /* 0x001fe20000400000 */
[----:B------:R-:W-:Y:S02]  /*6320*/  CS2R R64, SRZ ;  /* 0x0000000000407805 */ /* 0x000fe4000001ff00 */
[----:B------:R-:W-:Y:S01]  /*6330*/  IADD3.X R41, R101, c[0x0][0x164], RZ, P0, !PT ;  /* 0x0000590065297a10 */ /* 0x000fe200007fe4ff */
[----:B--2---:R-:W-:-:S02]  /*6340*/  HADD2.F32 R43, -RZ, R32.H1_H1 ;  /* 0x30000020ff2b7230 */ /* 0x004fc40000004100 */
[----:B------:R-:W-:-:S03]  /*6350*/  HADD2.F32 R45, -RZ, R32.H0_H0 ;  /* 0x20000020ff2d7230 */ /* 0x000fc60000004100 */
[----:B------:R-:W-:Y:S01]  /*6360*/  FMUL R31, R43, R43 ;  /* 0x0000002b2b1f7220 */ /* 0x000fe20000400000 */
[----:B------:R-:W-:-:S03]  /*6370*/  HADD2.F32 R46, -RZ, R33.H0_H0 ;  /* 0x20000021ff2e7230 */ /* 0x000fc60000004100 */
[----:B------:R-:W-:Y:S01]  /*6380*/  FFMA R31, R45, R45, R31 ;  /* 0x0000002d2d1f7223 */ /* 0x000fe2000000001f */
[----:B------:R-:W-:-:S03]  /*6390*/  HADD2.F32 R53, -RZ, R33.H1_H1 ;  /* 0x30000021ff357230 */ /* 0x000fc60000004100 */
[----:B------:R-:W-:Y:S01]  /*63a0*/  FFMA R31, R46, R46, R31 ;  /* 0x0000002e2e1f7223 */ /* 0x000fe2000000001f */
[----:B------:R-:W-:-:S03]  /*63b0*/  HADD2.F32 R54, -RZ, R34.H0_H0 ;  /* 0x20000022ff367230 */ /* 0x000fc60000004100 */
[----:B------:R-:W-:-:S04]  /*63c0*/  FFMA R31, R53, R53, R31 ;  /* 0x00000035351f7223 */ /* 0x000fc8000000001f */
[----:B------:R-:W-:Y:S02]  /*63d0*/  FFMA R32, R54, R54, R31 ;  /* 0x0000003636207223 */ /* 0x000fe4000000001f */
[----:B------:R0:W-:Y:S02]  /*63e0*/  MUFU.RCP R31, R67 ;  /* 0x00000043001f7308 */ /* 0x0001e40000001000 */
[----:B0-----:R-:W-:-:S06]  /*63f0*/  CS2R R66, SRZ ;  /* 0x0000000000427805 */ /* 0x001fcc000001ff00 */
[----:B------:R-:W2:Y:S01]  /*6400*/  @P6 LDG.E.128 R64, [R40.64] ;  /* 0x0000000428406981 */ /* 0x000ea2000c1e1d00 */
[----:B------:R-:W-:Y:S02]  /*6410*/  HADD2.F32 R57, -RZ, R34.H1_H1 ;  /* 0x30000022ff397230 */ /* 0x000fe40000004100 */
        /* <DEDUP_REMOVED lines=9> */
[----:B------:R-:W0:Y:S01]  /*64b0*/  SHFL.BFLY PT, R33, R32, 0x2, 0x1f ;  /* 0x0c401f0020217f89 */ /* 0x000e2200000e0000 */
[----:B------:R-:W-:Y:S01]  /*64c0*/  LOP3.LUT P3, RZ, R47, 0x1000, RZ, 0xc0, !PT ;  /* 0x000010002fff7812 */ /* 0x000fe2000786c0ff */
[-C--:B------:R-:W-:Y:S01]  /*64d0*/  FMUL R177, R44, R63.reuse ;  /* 0x0000003f2cb17220 */ /* 0x080fe20000400000 */
[----:B------:R-:W-:Y:S01]  /*64e0*/  FMUL R172, R62, R63 ;  /* 0x0000003f3eac7220 */ /* 0x000fe20000400000 */
[----:B------:R-:W-:Y:S01]  /*64f0*/  STS [R114.X4], R63 ;  /* 0x0000003f72007388 */ /* 0x000fe20000004800 */
[----:B------:R-:W1:Y:S01]  /*6500*/  MUFU.RCP R34, R80 ;  /* 0x0000005000227308 */ /* 0x000e620000001000 */
[----:B0-----:R-:W-:-:S05]  /*6510*/  FADD R33, R32, R33 ;  /* 0x0000002120217221 */ /* 0x001fca0000000000 */
[----:B------:R-:W0:Y:S03]  /*6520*/  SHFL.BFLY PT, R32, R33, 0x1, 0x1f ;  /* 0x0c201f0021207f89 */ /* 0x000e2600000e0000 */
[----:B------:R-:W-:-:S04]  /*6530*/  @!P3 FMUL R78, R78, 16777216 ;  /* 0x4b8000004e4eb820 */ /* 0x000fc80000400000 */
[----:B------:R-:W3:Y:S01]  /*6540*/  MUFU.RCP R35, R78 ;  /* 0x0000004e00237308 */ /* 0x000ee20000001000 */
[----:B------:R-:W-:Y:S01]  /*6550*/  @!P3 FMUL R79, R79, 16777216 ;  /* 0x4b8000004f4fb820 */ /* 0x000fe20000400000 */
[----:B-1----:R-:W-:Y:S01]  /*6560*/  FMUL R34, R34, R77 ;  /* 0x0000004d22227220 */ /* 0x002fe20000400000 */
[----:B0-----:R-:W-:-:S05]  /*6570*/  FADD R32, R33, R32 ;  /* 0x0000002021207221 */ /* 0x001fca0000000000 */
[----:B------:R-:W0:Y:S01]  /*6580*/  MUFU.RCP R33, R76 ;  /* 0x0000004c00217308 */ /* 0x000e220000001000 */
[----:B---3--:R-:W-:Y:S01]  /*6590*/  FMUL R35, R35, R79 ;  /* 0x0000004f23237220 */ /* 0x008fe20000400000 */
[----:B------:R-:W-:Y:S02]  /*65a0*/  LOP3.LUT P3, RZ, R12, 0x4000000, RZ, 0xc0, !PT ;  /* 0x040000000cff7812 */ /* 0x000fe4000786c0ff */
[----:B------:R-:W-:Y:S01]  /*65b0*/  LOP3.LUT P5, RZ, R47, 0x400, RZ, 0xc0, !PT ;  /* 0x000004002fff7812 */ /* 0x000fe200078ac0ff */
[----:B------:R-:W-:-:S04]  /*65c0*/  FFMA R32, R32, R199, c[0x0][0x180] ;  /* 0x0000600020207623 */ /* 0x000fc800000000c7 */
[----:B------:R-:W-:Y:S06]  /*65d0*/  MUFU.SQRT R226, R32 ;  /* 0x0000002000e27308 */ /* 0x000fec0000002000 */
[----:B------:R-:W-:Y:S01]  /*65e0*/  @!P3 FMUL R96, R96, 16777216 ;  /* 0x4b8000006060b820 */ /* 0x000fe20000400000 */
[----:B------:R-:W-:Y:S01]  /*65f0*/  @!P3 FMUL R97, R97, 16777216 ;  /* 0x4b8000006161b820 */ /* 0x000fe20000400000 */
[----:B------:R-:W-:Y:S01]  /*6600*/  LOP3.LUT P3, RZ, R47, 0x8, RZ, 0xc0, !PT ;  /* 0x000000082fff7812 */ /* 0x000fe2000786c0ff */
[----:B0-----:R-:W-:Y:S02]  /*6610*/  FMUL R33, R33, R73 ;  /* 0x0000004921217220 */ /* 0x001fe40000400000 */
[----:B------:R-:W0:Y:S01]  /*6620*/  MUFU.RCP R73, R87 ;  /* 0x0000005700497308 */ /* 0x000e220000001000 */
[----:B------:R-:W-:Y:S01]  /*6630*/  @!P5 FMUL R89, R89, 16777216 ;  /* 0x4b8000005959d820 */ /* 0x000fe20000400000 */
[----:B------:R-:W-:Y:S01]  /*6640*/  FMUL R31, R31, R61 ;  /* 0x0000003d1f1f7220 */ /* 0x000fe20000400000 */
        /* <DEDUP_REMOVED lines=21> */
[----:B------:R-:W2:Y:S01]  /*67a0*/  MUFU.RCP R32, R70 ;  /* 0x0000004600207308 */ /* 0x000ea20000001000 */
[----:B-1----:R-:W-:-:S05]  /*67b0*/  FADD R65, R64, R65 ;  /* 0x0000004140417221 */ /* 0x002fca0000000000 */
[----:B------:R-:W1:Y:S02]  /*67c0*/  SHFL.BFLY PT, R64, R65, 0x1, 0x1f ;  /* 0x0c201f0041407f89 */ /* 0x000e6400000e0000 */
[----:B------:R3:W-:Y:S01]  /*67d0*/  MUFU.RCP R37, R89 ;  /* 0x0000005900257308 */ /* 0x0007e20000001000 */
[----:B------:R-:W-:Y:S01]  /*67e0*/  SHF.L.U32 R61, R195, 0x8, RZ ;  /* 0x00000008c33d7819 */ /* 0x000fe200000006ff */
[----:B------:R-:W-:Y:S01]  /*67f0*/  @!P3 FMUL R109, R109, 16777216 ;  /* 0x4b8000006d6db820 */ /* 0x000fe20000400000 */
[----:B------:R-:W-:Y:S01]  /*6800*/  @!P3 FMUL R171, R171, 16777216 ;  /* 0x4b800000ababb820 */ /* 0x000fe20000400000 */
[----:B------:R-:W-:Y:S02]  /*6810*/  LOP3.LUT P3, RZ, R47, 0x200000, RZ, 0xc0, !PT ;  /* 0x002000002fff7812 */ /* 0x000fe4000786c0ff */
[----:B------:R-:W-:Y:S02]  /*6820*/  SHF.L.U64.HI R62, R195, 0x8, R113 ;  /* 0x00000008c33e7819 */ /* 0x000fe40000010271 */
[----:B---3--:R-:W-:-:S02]  /*6830*/  MOV R89, 0x3c000000 ;  /* 0x3c00000000597802 */ /* 0x008fc40000000f00 */
[----:B------:R-:W-:Y:S01]  /*6840*/  LOP3.LUT R61, R61, R68, RZ, 0xfc, !PT ;  /* 0x000000443d3d7212 */ /* 0x000fe200078efcff */
[----:B0-----:R-:W-:Y:S01]  /*6850*/  FMUL R73, R73, R86 ;  /* 0x0000005649497220 */ /* 0x001fe20000400000 */
[----:B------:R-:W-:Y:S02]  /*6860*/  LOP3.LUT R62, R62, R69, RZ, 0xfc, !PT ;  /* 0x000000453e3e7212 */ /* 0x000fe400078efcff */
[----:B------:R-:W-:Y:S01]  /*6870*/  IADD3 R70, P0, R61, c[0x0][0x160], RZ ;  /* 0x000058003d467a10 */ /* 0x000fe20007f1e0ff */
[----:B-1----:R-:W-:-:S04]  /*6880*/  FADD R64, R65, R64 ;  /* 0x0000004041407221 */ /* 0x002fc80000000000 */
[----:B------:R-:W-:Y:S01]  /*6890*/  FFMA R64, R64, R89, c[0x0][0x180] ;  /* 0x0000600040407623 */ /* 0x000fe20000000059 */
[----:B--2---:R-:W-:Y:S01]  /*68a0*/  FMUL R32, R32, R71 ;  /* 0x0000004720207220 */ /* 0x004fe20000400000 */
[----:B------:R-:W-:Y:S02]  /*68b0*/  CS2R R66, SRZ ;  /* 0x0000000000427805 */ /* 0x000fe4000001ff00 */
[----:B------:R0:W1:Y:S01]  /*68c0*/  MUFU.SQRT R86, R64 ;  /* 0x0000004000567308 */ /* 0x0000620000002000 */
[----:B------:R-:W-:Y:S01]  /*68d0*/  IADD3.X R71, R62, c[0x0][0x164], RZ, P0, !PT ;  /* 0x000059003e477a10 */ /* 0x000fe200007fe4ff */
[----:B0-----:R-:W-:-:S06]  /*68e0*/  CS2R R64, SRZ ;  /* 0x0000000000407805 */ /* 0x001fcc000001ff00 */
[----:B------:R-:W2:Y:S01]  /*68f0*/  @P3 LDG.E.128 R64, [R70.64] ;  /* 0x0000000446403981 */ /* 0x000ea2000c1e1d00 */
[----:B------:R-:W-:Y:S02]  /*6900*/  LOP3.LUT P4, RZ, R47, 0x800, RZ, 0xc0, !PT ;  /* 0x000008002fff7812 */ /* 0x000fe4000788c0ff */
[----:B------:R-:W-:-:S11]  /*6910*/  FSETP.GT.AND P1, PT, R226, 8.50705917302346158658e+37, PT ;  /* 0x7e800000e200780b */ /* 0x000fd60003f24000 */
[----:B------:R-:W-:Y:S01]  /*6920*/  @!P4 FMUL R82, R82, 16777216 ;  /* 0x4b8000005252c820 */ /* 0x000fe20000400000 */
[----:B------:R-:W-:Y:S01]  /*6930*/  @!P4 FMUL R81, R81, 16777216 ;  /* 0x4b8000005151c820 */ /* 0x000fe20000400000 */
[----:B------:R-:W-:Y:S02]  /*6940*/  LOP3.LUT P4, RZ, R12, 0x2000000, RZ, 0xc0, !PT ;  /* 0x020000000cff7812 */ /* 0x000fe4000788c0ff */
[----:B------:R-:W0:Y:S01]  /*6950*/  MUFU.RCP R36, R82 ;  /* 0x0000005200247308 */ /* 0x000e220000001000 */
[C---:B------:R-:W-:Y:S01]  /*6960*/  FSETP.GEU.AND P2, PT, R226.reuse, 1.175494350822287508e-38, PT ;  /* 0x00800000e200780b */ /* 0x040fe20003f4e000 */
[----:B------:R-:W-:Y:S01]  /*6970*/  @P1 FMUL R226, R226, 0.25 ;  /* 0x3e800000e2e21820 */ /* 0x000fe20000400000 */
[----:B------:R-:W-:Y:S02]  /*6980*/  FSEL R224, R196, 1, P1 ;  /* 0x3f800000c4e07808 */ /* 0x000fe40000800000 */
[----:B------:R-:W-:Y:S02]  /*6990*/  MOV R80, 0x3e800000 ;  /* 0x3e80000000507802 */ /* 0x000fe40000000f00 */
[----:B-1----:R-:W-:-:S04]  /*69a0*/  FSETP.GT.AND P1, PT, R86, 8.50705917302346158658e+37, PT ;  /* 0x7e8000005600780b */ /* 0x002fc80003f24000 */
[----:B------:R-:W-:Y:S01]  /*69b0*/  @!P4 FMUL R88, R88, 16777216 ;  /* 0x4b8000005858c820 */ /* 0x000fe20000400000 */
[----:B------:R-:W1:Y:S08]  /*69c0*/  MUFU.RCP R199, R103 ;  /* 0x0000006700c77308 */ /* 0x000e700000001000 */
[----:B------:R3:W-:Y:S01]  /*69d0*/  MUFU.RCP R39, R88 ;  /* 0x0000005800277308 */ /* 0x0007e20000001000 */
[----:B0-----:R-:W-:Y:S01]  /*69e0*/  FMUL R36, R36, R81 ;  /* 0x0000005124247220 */ /* 0x001fe20000400000 */
[----:B---3--:R-:W-:-:S06]  /*69f0*/  FSEL R88, R80, 1, P1 ;  /* 0x3f80000050587808 */ /* 0x008fcc0000800000 */
[----:B------:R-:W0:Y:S01]  /*6a00*/  MUFU.RCP R196, R102 ;  /* 0x0000006600c47308 */ /* 0x000e220000001000 */
[----:B------:R-:W-:-:S04]  /*6a10*/  @!P5 FMUL R83, R83, 16777216 ;  /* 0x4b8000005353d820 */ /* 0x000fc80000400000 */
[----:B------:R-:W-:Y:S01]  /*6a20*/  FMUL R37, R37, R83 ;  /* 0x0000005325257220 */ /* 0x000fe20000400000 */
[----:B-1----:R-:W-:Y:S01]  /*6a30*/  FMUL R199, R199, R84 ;  /* 0x00000054c7c77220 */ /* 0x002fe20000400000 */
[----:B0-----:R-:W-:Y:S01]  /*6a40*/  FMUL R196, R196, R85 ;  /* 0x00000055c4c47220 */ /* 0x001fe20000400000 */
[C---:B------:R-:W-:Y:S01]  /*6a50*/  FSETP.GEU.AND P0, PT, R86.reuse, 1.175494350822287508e-38, PT ;  /* 0x008000005600780b */ /* 0x040fe20003f0e000 */
[----:B------:R-:W-:Y:S01]  /*6a60*/  @P1 FMUL R86, R86, 0.25 ;  /* 0x3e80000056561820 */ /* 0x000fe20000400000 */
[----:B------:R-:W-:Y:S01]  /*6a70*/  @!P2 FMUL R226, R226, 16777216 ;  /* 0x4b800000e2e2a820 */ /* 0x000fe20000400000 */
[----:B------:R-:W-:Y:S01]  /*6a80*/  @!P2 FMUL R224, R224, 16777216 ;  /* 0x4b800000e0e0a820 */ /* 0x000fe20000400000 */
[----:B------:R-:W0:Y:S01]  /*6a90*/  MUFU.RCP R112, R112 ;  /* 0x0000007000707308 */ /* 0x000e220000001000 */
[----:B------:R-:W-:Y:S01]  /*6aa0*/  @!P4 FMUL R94, R94, 16777216 ;  /* 0x4b8000005e5ec820 */ /* 0x000fe20000400000 */
[----:B------:R-:W-:-:S07]  /*6ab0*/  LOP3.LUT P4, RZ, R47, 0x4, RZ, 0xc0, !PT ;  /* 0x000000042fff7812 */ /* 0x000fce000788c0ff */
[----:B------:R-:W-:Y:S01]  /*6ac0*/  @!P0 FMUL R86, R86, 16777216 ;  /* 0x4b80000056568820 */ /* 0x000fe20000400000 */
[----:B------:R-:W-:Y:S08]  /*6ad0*/  MUFU.RCP R195, R104 ;  /* 0x0000006800c37308 */ /* 0x000ff00000001000 */
[----:B------:R-:W-:Y:S01]  /*6ae0*/  MUFU.RCP R104, R86 ;  /* 0x0000005600687308 */ /* 0x000fe20000001000 */
[----:B0-----:R-:W-:Y:S01]  /*6af0*/  FMUL R137, R112, R137 ;  /* 0x0000008970897220 */ /* 0x001fe20000400000 */
[----:B------:R-:W-:Y:S01]  /*6b00*/  MOV R112, 0x3e800000 ;  /* 0x3e80000000707802 */ /* 0x000fe20000000f00 */
[----:B------:R-:W-:Y:S01]  /*6b10*/  @!P4 FMUL R111, R111, 16777216 ;  /* 0x4b8000006f6fc820 */ /* 0x000fe20000400000 */
[----:B------:R-:W-:Y:S01]  /*6b20*/  @!P4 FMUL R170, R170, 16777216 ;  /* 0x4b800000aaaac820 */ /* 0x000fe20000400000 */
[----:B------:R-:W-:Y:S01]  /*6b30*/  LOP3.LUT P4, RZ, R47, 0x100000, RZ, 0xc0, !PT ;  /* 0x001000002fff7812 */ /* 0x000fe2000788c0ff */
[----:B------:R-:W-:Y:S01]  /*6b40*/  @!P0 FMUL R88, R88, 16777216 ;  /* 0x4b80000058588820 */ /* 0x000fe20000400000 */
        /* <DEDUP_REMOVED lines=25> */
[----:B------:R-:W0:Y:S01]  /*6ce0*/  MUFU.SQRT R65, R64 ;  /* 0x0000004000417308 */ /* 0x000e220000002000 */
[----:B------:R-:W1:Y:S01]  /*6cf0*/  S2R R89, SR_CTAID.X ;  /* 0x0000000000597919 */ /* 0x000e620000002500 */
[C---:B0-----:R-:W-:Y:S02]  /*6d00*/  FSETP.GT.AND P1, PT, R65.reuse, 8.50705917302346158658e+37, PT ;  /* 0x7e8000004100780b */ /* 0x041fe40003f24000 */
[----:B------:R-:W-:-:S11]  /*6d10*/  FSETP.GEU.AND P2, PT, R65, 1.175494350822287508e-38, PT ;  /* 0x008000004100780b */ /* 0x000fd60003f4e000 */
[----:B------:R-:W-:-:S04]  /*6d20*/  @P1 FMUL R65, R65, 0.25 ;  /* 0x3e80000041411820 */ /* 0x000fc80000400000 */
[----:B------:R-:W-:Y:S01]  /*6d30*/  @!P2 FMUL R65, R65, 16777216 ;  /* 0x4b8000004141a820 */ /* 0x000fe20000400000 */
[----:B-1----:R-:W-:-:S05]  /*6d40*/  SHF.L.U32 R89, R89, 0x7, RZ ;  /* 0x0000000759597819 */ /* 0x002fca00000006ff */
[----:B------:R-:W0:Y:S01]  /*6d50*/  MUFU.RCP R65, R65 ;  /* 0x0000004100417308 */ /* 0x000e220000001000 */
[----:B------:R-:W-:Y:S02]  /*6d60*/  LOP3.LUT R89, R89, 0x40, R114, 0xfe, !PT ;  /* 0x0000004059597812 */ /* 0x000fe400078efe72 */
[----:B------:R-:W-:Y:S02]  /*6d70*/  FSEL R64, R112, 1, P1 ;  /* 0x3f80000070407808 */ /* 0x000fe40000800000 */
[C---:B------:R-:W-:Y:S02]  /*6d80*/  SHF.L.U32 R102, R89.reuse, 0x8, RZ ;  /* 0x0000000859667819 */ /* 0x040fe400000006ff */
[----:B------:R-:W-:Y:S02]  /*6d90*/  SHF.L.U64.HI R103, R89, 0x8, R113 ;  /* 0x0000000859677819 */ /* 0x000fe40000010271 */
[----:B------:R-:W-:Y:S01]  /*6da0*/  LOP3.LUT R102, R102, R68, RZ, 0xfc, !PT ;  /* 0x0000004466667212 */ /* 0x000fe200078efcff */
[----:B------:R-:W-:Y:S01]  /*6db0*/  @!P2 FMUL R64, R64, 16777216 ;  /* 0x4b8000004040a820 */ /* 0x000fe20000400000 */
[----:B------:R-:W-:Y:S01]  /*6dc0*/  LOP3.LUT R103, R103, R69, RZ, 0xfc, !PT ;  /* 0x0000004567677212 */ /* 0x000fe200078efcff */
[----:B------:R-:W-:Y:S01]  /*6dd0*/  FMUL R104, R104, R88 ;  /* 0x0000005868687220 */ /* 0x000fe20000400000 */
[----:B------:R-:W-:Y:S01]  /*6de0*/  IADD3 R70, P0, R102, c[0x0][0x160], RZ ;  /* 0x0000580066467a10 */ /* 0x000fe20007f1e0ff */
[----:B------:R-:W-:Y:S01]  /*6df0*/  CS2R R66, SRZ ;  /* 0x0000000000427805 */ /* 0x000fe2000001ff00 */
[----:B0-----:R-:W-:-:S02]  /*6e00*/  FMUL R88, R65, R64 ;  /* 0x0000004041587220 */ /* 0x001fc40000400000 */
[----:B------:R-:W-:Y:S01]  /*6e10*/  IADD3.X R71, R103, c[0x0][0x164], RZ, P0, !PT ;  /* 0x0000590067477a10 */ /* 0x000fe200007fe4ff */
[----:B------:R-:W-:-:S06]  /*6e20*/  CS2R R64, SRZ ;  /* 0x0000000000407805 */ /* 0x000fcc000001ff00 */
[----:B------:R-:W2:Y:S01]  /*6e30*/  @P4 LDG.E.128 R64, [R70.64] ;  /* 0x0000000446404981 */ /* 0x000ea2000c1e1d00 */
[----:B------:R-:W-:Y:S01]  /*6e40*/  LOP3.LUT P5, RZ, R12, 0x1000000, RZ, 0xc0, !PT ;  /* 0x010000000cff7812 */ /* 0x000fe200078ac0ff */
[----:B------:R-:W0:Y:S08]  /*6e50*/  MUFU.RCP R42, R91 ;  /* 0x0000005b002a7308 */ /* 0x000e300000001000 */
[----:B------:R-:W1:Y:S04]  /*6e60*/  MUFU.RCP R41, R93 ;  /* 0x0000005d00297308 */ /* 0x000e680000001000 */
[----:B------:R-:W-:-:S04]  /*6e70*/  @!P5 FMUL R98, R98, 16777216 ;  /* 0x4b8000006262d820 */ /* 0x000fc80000400000 */
[----:B------:R-:W3:Y:S01]  /*6e80*/  MUFU.RCP R38, R98 ;  /* 0x0000006200267308 */ /* 0x000ee20000001000 */
[----:B0-----:R-:W-:Y:S01]  /*6e90*/  FMUL R42, R42, R90 ;  /* 0x0000005a2a2a7220 */ /* 0x001fe20000400000 */
[----:B------:R-:W-:Y:S01]  /*6ea0*/  @!P5 FMUL R95, R95, 16777216 ;  /* 0x4b8000005f5fd820 */ /* 0x000fe20000400000 */
[----:B-1----:R-:W-:Y:S01]  /*6eb0*/  FMUL R41, R41, R92 ;  /* 0x0000005c29297220 */ /* 0x002fe20000400000 */
[----:B------:R-:W-:Y:S02]  /*6ec0*/  FMUL R39, R39, R94 ;  /* 0x0000005e27277220 */ /* 0x000fe40000400000 */
[----:B---3--:R-:W-:Y:S01]  /*6ed0*/  FMUL R38, R38, R95 ;  /* 0x0000005f26267220 */ /* 0x008fe20000400000 */
[----:B------:R-:W-:-:S13]  /*6ee0*/  LOP3.LUT P5, RZ, R47, 0x2, RZ, 0xc0, !PT ;  /* 0x000000022fff7812 */ /* 0x000fda00078ac0ff */
[----:B------:R-:W-:-:S06]  /*6ef0*/  @!P5 FMUL R124, R124, 16777216 ;  /* 0x4b8000007c7cd820 */ /* 0x000fcc0000400000 */
[----:B------:R-:W0:Y:S01]  /*6f00*/  MUFU.RCP R124, R124 ;  /* 0x0000007c007c7308 */ /* 0x000e220000001000 */
[----:B------:R-:W-:-:S04]  /*6f10*/  @!P5 FMUL R140, R140, 16777216 ;  /* 0x4b8000008c8cd820 */ /* 0x000fc80000400000 */
[----:B0-----:R-:W-:-:S03]  /*6f20*/  FMUL R140, R124, R140 ;  /* 0x0000008c7c8c7220 */ /* 0x001fc60000400000 */
[----:B------:R0:W-:Y:S02]  /*6f30*/  MUFU.RCP R124, R226 ;  /* 0x000000e2007c7308 */ /* 0x0001e40000001000 */
[----:B0-----:R-:W-:Y:S01]  /*6f40*/  MOV R226, 0x3c000000 ;  /* 0x3c00000000e27802 */ /* 0x001fe20000000f00 */
[----:B------:R-:W0:Y:S05]  /*6f50*/  S2R R98, SR_CTAID.X ;  /* 0x0000000000627919 */ /* 0x000e2a0000002500 */
[----:B------:R-:W-:Y:S01]  /*6f60*/  MUFU.RCP R40, R96 ;  /* 0x0000006000287308 */ /* 0x000fe20000001000 */
[----:B------:R-:W-:Y:S01]  /*6f70*/  LOP3.LUT P5, RZ, R47, 0x80000, RZ, 0xc0, !PT ;  /* 0x000800002fff7812 */ /* 0x000fe200078ac0ff */
        /* <DEDUP_REMOVED lines=20> */
[----:B------:R-:W1:Y:S02]  /*70c0*/  SHFL.BFLY PT, R65, R64, 0x2, 0x1f ;  /* 0x0c401f0040417f89 */ /* 0x000e6400000e0000 */
[----:B-1----:R-:W-:-:S05]  /*70d0*/  FADD R65, R64, R65 ;  /* 0x0000004140417221 */ /* 0x002fca0000000000 */
[----:B------:R-:W1:Y:S02]  /*70e0*/  SHFL.BFLY PT, R64, R65, 0x1, 0x1f ;  /* 0x0c201f0041407f89 */ /* 0x000e6400000e0000 */
[----:B-1----:R-:W-:-:S04]  /*70f0*/  FADD R64, R65, R64 ;  /* 0x0000004041407221 */ /* 0x002fc80000000000 */
[----:B------:R-:W-:-:S06]  /*7100*/  FFMA R64, R64, R226, c[0x0][0x180] ;  /* 0x0000600040407623 */ /* 0x000fcc00000000e2 */
[----:B------:R-:W1:Y:S02]  /*7110*/  MUFU.SQRT R64, R64 ;  /* 0x0000004000407308 */ /* 0x000e640000002000 */
[C---:B-1----:R-:W-:Y:S02]  /*7120*/  FSETP.GT.AND P1, PT, R64.reuse, 8.50705917302346158658e+37, PT ;  /* 0x7e8000004000780b */ /* 0x042fe40003f24000 */
[----:B------:R-:W-:Y:S02]  /*7130*/  FSETP.GEU.AND P0, PT, R64, 1.175494350822287508e-38, PT ;  /* 0x008000004000780b */ /* 0x000fe40003f0e000 */
[----:B0-----:R-:W-:-:S09]  /*7140*/  SHF.L.U32 R98, R98, 0x7, RZ ;  /* 0x0000000762627819 */ /* 0x001fd200000006ff */
[----:B------:R-:W-:-:S04]  /*7150*/  @P1 FMUL R64, R64, 0.25 ;  /* 0x3e80000040401820 */ /* 0x000fc80000400000 */
[----:B------:R-:W-:Y:S01]  /*7160*/  @!P0 FMUL R64, R64, 16777216 ;  /* 0x4b80000040408820 */ /* 0x000fe20000400000 */
[----:B------:R-:W-:-:S05]  /*7170*/  LOP3.LUT R98, R98, 0x7c, R114, 0xfe, !PT ;  /* 0x0000007c62627812 */ /* 0x000fca00078efe72 */
[----:B------:R-:W0:Y:S01]  /*7180*/  MUFU.RCP R64, R64 ;  /* 0x0000004000407308 */ /* 0x000e220000001000 */
[----:B------:R-:W-:Y:S01]  /*7190*/  FMUL R40, R40, R97 ;  /* 0x0000006128287220 */ /* 0x000fe20000400000 */
[----:B------:R-:W-:Y:S02]  /*71a0*/  SHF.L.U32 R97, R98, 0x8, RZ ;  /* 0x0000000862617819 */ /* 0x000fe400000006ff */
[----:B------:R-:W-:Y:S02]  /*71b0*/  FSEL R96, R112, 1, P1 ;  /* 0x3f80000070607808 */ /* 0x000fe40000800000 */
[----:B------:R-:W-:Y:S02]  /*71c0*/  LOP3.LUT R97, R97, R68, RZ, 0xfc, !PT ;  /* 0x0000004461617212 */ /* 0x000fe400078efcff */
[----:B------:R-:W-:Y:S01]  /*71d0*/  SHF.L.U64.HI R98, R98, 0x8, R113 ;  /* 0x0000000862627819 */ /* 0x000fe20000010271 */
[----:B------:R-:W-:Y:S01]  /*71e0*/  @!P0 FMUL R96, R96, 16777216 ;  /* 0x4b80000060608820 */ /* 0x000fe20000400000 */
[----:B------:R-:W-:-:S02]  /*71f0*/  IADD3 R70, P0, R97, c[0x0][0x160], RZ ;  /* 0x0000580061467a10 */ /* 0x000fc40007f1e0ff */
[----:B------:R-:W-:Y:S01]  /*7200*/  LOP3.LUT R98, R98, R69, RZ, 0xfc, !PT ;  /* 0x0000004562627212 */ /* 0x000fe200078efcff */
[----:B------:R-:W-:Y:S01]  /*7210*/  CS2R R66, SRZ ;  /* 0x0000000000427805 */ /* 0x000fe2000001ff00 */
[----:B0-----:R-:W-:Y:S02]  /*7220*/  FMUL R96, R64, R96 ;  /* 0x0000006040607220 */ /* 0x001fe40000400000 */
[----:B------:R-:W-:Y:S01]  /*7230*/  IADD3.X R71, R98, c[0x0][0x164], RZ, P0, !PT ;  /* 0x0000590062477a10 */ /* 0x000fe200007fe4ff */
[----:B------:R-:W-:-:S06]  /*7240*/  CS2R R64, SRZ ;  /* 0x0000000000407805 */ /* 0x000fcc000001ff00 */
[----:B------:R-:W2:Y:S01]  /*7250*/  @P5 LDG.E.128 R64, [R70.64] ;  /* 0x0000000446405981 */ /* 0x000ea2000c1e1d00 */
[----:B------:R-:W0:Y:S08]  /*7260*/  MUFU.RCP R99, R99 ;  /* 0x0000006300637308 */ /* 0x000e300000001000 */
[----:B------:R-:W1:Y:S01]  /*7270*/  MUFU.RCP R192, R107 ;  /* 0x0000006b00c07308 */ /* 0x000e620000001000 */
[----:B------:R-:W-:-:S07]  /*7280*/  FMUL R195, R195, R105 ;  /* 0x00000069c3c37220 */ /* 0x000fce0000400000 */
[----:B------:R-:W3:Y:S01]  /*7290*/  MUFU.RCP R108, R108 ;  /* 0x0000006c006c7308 */ /* 0x000ee20000001000 */
[----:B0-----:R-:W-:-:S07]  /*72a0*/  FMUL R133, R99, R133 ;  /* 0x0000008563857220 */ /* 0x001fce0000400000 */
[----:B------:R-:W0:Y:S01]  /*72b0*/  MUFU.RCP R109, R109 ;  /* 0x0000006d006d7308 */ /* 0x000e220000001000 */
[----:B-1----:R-:W-:-:S07]  /*72c0*/  FMUL R192, R192, R106 ;  /* 0x0000006ac0c07220 */ /* 0x002fce0000400000 */
[----:B------:R-:W1:Y:S01]  /*72d0*/  MUFU.RCP R110, R110 ;  /* 0x0000006e006e7308 */ /* 0x000e620000001000 */
[----:B---3--:R-:W-:-:S07]  /*72e0*/  FMUL R186, R108, R186 ;  /* 0x000000ba6cba7220 */ /* 0x008fce0000400000 */
[----:B------:R-:W3:Y:S01]  /*72f0*/  MUFU.RCP R111, R111 ;  /* 0x0000006f006f7308 */ /* 0x000ee20000001000 */
[----:B0-----:R-:W-:Y:S01]  /*7300*/  FMUL R171, R109, R171 ;  /* 0x000000ab6dab7220 */ /* 0x001fe20000400000 */
[----:B-1----:R-:W-:Y:S01]  /*7310*/  FMUL R180, R110, R180 ;  /* 0x000000b46eb47220 */ /* 0x002fe20000400000 */
[----:B---3--:R-:W-:-:S05]  /*7320*/  FMUL R170, R111, R170 ;  /* 0x000000aa6faa7220 */ /* 0x008fca0000400000 */
[----:B------:R-:W0:Y:S02]  /*7330*/  MUFU.RCP R206, R206 ;  /* 0x000000ce00ce7308 */ /* 0x000e240000001000 */
[----:B0-----:R-:W-:Y:S02]  /*7340*/  FMUL R129, R206, R129 ;  /* 0x00000081ce817220 */ /* 0x001fe40000400000 */
[----:B------:R-:W0:Y:S02]  /*7350*/  S2R R206, SR_CTAID.X ;  /* 0x0000000000ce7919 */ /* 0x000e240000002500 */
[----:B0-----:R-:W-:Y:S01]  /*7360*/  SHF.L.U32 R206, R206, 0x7, RZ ;  /* 0x00000007cece7819 */ /* 0x001fe200000006ff */
        /* <DEDUP_REMOVED lines=24> */
[----:B------:R-:W-:Y:S02]  /*74f0*/  FFMA R64, R64, R226, c[0x0][0x180] ;  /* 0x0000600040407623 */ /* 0x000fe400000000e2 */
[----:B------:R-:W0:Y:S04]  /*7500*/  S2R R226, SR_TID.X ;  /* 0x0000000000e27919 */ /* 0x000e280000002100 */
[----:B------:R-:W1:Y:S02]  /*7510*/  MUFU.SQRT R64, R64 ;  /* 0x0000004000407308 */ /* 0x000e640000002000 */
[C---:B-1----:R-:W-:Y:S02]  /*7520*/  FSETP.GT.AND P1, PT, R64.reuse, 8.50705917302346158658e+37, PT ;  /* 0x7e8000004000780b */ /* 0x042fe40003f24000 */
[----:B------:R-:W-:-:S02]  /*7530*/  FSETP.GEU.AND P0, PT, R64, 1.175494350822287508e-38, PT ;  /* 0x008000004000780b */ /* 0x000fc40003f0e000 */
[----:B0-----:R-:W-:-:S04]  /*7540*/  SHF.L.U32 R226, R226, 0x1, RZ ;  /* 0x00000001e2e27819 */ /* 0x001fc800000006ff */
[----:B------:R-:W-:-:S04]  /*7550*/  LOP3.LUT R226, R226, 0x7e, RZ, 0xc0, !PT ;  /* 0x0000007ee2e27812 */ /* 0x000fc800078ec0ff */
[----:B------:R-:W-:Y:S01]  /*7560*/  LOP3.LUT R206, R206, R226, RZ, 0xfc, !PT ;  /* 0x000000e2cece7212 */ /* 0x000fe200078efcff */
[----:B------:R-:W-:Y:S01]  /*7570*/  @P1 FMUL R64, R64, 0.25 ;  /* 0x3e80000040401820 */ /* 0x000fe20000400000 */
[----:B------:R-:W0:Y:S03]  /*7580*/  S2R R226, SR_TID.X ;  /* 0x0000000000e27919 */ /* 0x000e260000002100 */
[----:B------:R-:W-:-:S06]  /*7590*/  @!P0 FMUL R64, R64, 16777216 ;  /* 0x4b80000040408820 */ /* 0x000fcc0000400000 */
[----:B------:R-:W1:Y:S01]  /*75a0*/  MUFU.RCP R64, R64 ;  /* 0x0000004000407308 */ /* 0x000e620000001000 */
[----:B------:R-:W-:Y:S01]  /*75b0*/  FSEL R112, R112, 1, P1 ;  /* 0x3f80000070707808 */ /* 0x000fe20000800000 */
[----:B------:R-:W-:-:S04]  /*75c0*/  FMUL R124, R124, R224 ;  /* 0x000000e07c7c7220 */ /* 0x000fc80000400000 */
[----:B------:R-:W-:Y:S01]  /*75d0*/  @!P0 FMUL R112, R112, 16777216 ;  /* 0x4b80000070708820 */ /* 0x000fe20000400000 */
[----:B------:R-:W-:Y:S01]  /*75e0*/  STS [R114.X4+0x110], R28 ;  /* 0x0001101c72007388 */ /* 0x000fe20000004800 */
[----:B0-----:R-:W-:Y:S02]  /*75f0*/  SHF.L.U32 R226, R226, 0x1, RZ ;  /* 0x00000001e2e27819 */ /* 0x001fe400000006ff */
[----:B-1----:R-:W-:Y:S02]  /*7600*/  FMUL R112, R64, R112 ;  /* 0x0000007040707220 */ /* 0x002fe40000400000 */
[----:B------:R-:W-:Y:S01]  /*7610*/  LOP3.LUT R226, R226, 0x7e, RZ, 0xc0, !PT ;  /* 0x0000007ee2e27812 */ /* 0x000fe200078ec0ff */
[----:B------:R-:W-:Y:S04]  /*7620*/  STS [R114.X4+0x120], R31 ;  /* 0x0001201f72007388 */ /* 0x000fe80000004800 */
        /* <DEDUP_REMOVED lines=29> */
[----:B------:R-:W-:Y:S06]  /*7800*/  BAR.SYNC 0x0 ;  /* 0x0000000000007b1d */ /* 0x000fec0000000000 */
[----:B------:R-:W0:Y:S01]  /*7810*/  LDS.64 R66, [R226.X4] ;  /* 0x00000000e2427984 */ /* 0x000e220000004a00 */
[----:B------:R-:W-:-:S02]  /*7820*/  LOP3.LUT P2, RZ, R12, 0x40, RZ, 0xc0, !PT ;  /* 0x000000400cff7812 */ /* 0x000fc4000784c0ff */
[----:B------:R-:W-:-:S04]  /*7830*/  LEA R64, P0, R206, c[0x0][0x178], 0x2 ;  /* 0x00005e00ce407a11 */ /* 0x000fc800078010ff */
[----:B------:R-:W-:-:S07]  /*7840*/  LEA.HI.X R65, R206, c[0x0][0x17c], R113, 0x2, P0 ;  /* 0x00005f00ce417a11 */ /* 0x000fce00000f1471 */
[----:B0-----:R0:W-:Y:S02]  /*7850*/  @P2 STG.E.64 [R64.64], R66 ;  /* 0x0000004240002986 */ /* 0x0011e4000c101b04 */
[----:B0-----:R-:W-:-:S04]  /*7860*/  IADD3 R64, P0, R68, c[0x0][0x170], RZ ;  /* 0x00005c0044407a10 */ /* 0x001fc80007f1e0ff */
[----:B------:R-:W-:-:S06]  /*7870*/  IADD3.X R65, R69, c[0x0][0x174], RZ, P0, !PT ;  /* 0x00005d0045417a10 */ /* 0x000fcc00007fe4ff */
[----:B------:R-:W2:Y:S01]  /*7880*/  LDG.E.128 R64, [R64.64] ;  /* 0x0000000440407981 */ /* 0x000ea2000c1e1d00 */
[-C--:B------:R-:W-:Y:S01]  /*7890*/  FMUL R115, R115, R199.reuse ;  /* 0x000000c773737220 */ /* 0x080fe20000400000 */
[-C--:B------:R-:W-:Y:S01]  /*78a0*/  FMUL R68, R116, R199.reuse ;  /* 0x000000c774447220 */ /* 0x080fe20000400000 */
[-C--:B------:R-:W-:Y:S01]  /*78b0*/  FMUL R118, R118, R199.reuse ;  /* 0x000000c776767220 */ /* 0x080fe20000400000 */
[-C--:B------:R-:W-:Y:S01]  /*78c0*/  FMUL R69, R117, R199.reuse ;  /* 0x000000c775457220 */ /* 0x080fe20000400000 */
[----:B------:R-:W-:Y:S01]  /*78d0*/  IADD3 R126, P0, R126, c[0x0][0x168], RZ ;  /* 0x00005a007e7e7a10 */ /* 0x000fe20007f1e0ff */
[-C--:B------:R-:W-:Y:S01]  /*78e0*/  FMUL R169, R169, R199.reuse ;  /* 0x000000c7a9a97220 */ /* 0x080fe20000400000 */
[-C--:B------:R-:W-:Y:S01]  /*78f0*/  FMUL R70, R168, R199.reuse ;  /* 0x000000c7a8467220 */ /* 0x080fe20000400000 */
[-C--:B------:R-:W-:Y:S01]  /*7900*/  FMUL R71, R125, R199.reuse ;  /* 0x000000c77d477220 */ /* 0x080fe20000400000 */
[----:B------:R-:W-:Y:S01]  /*7910*/  FMUL R199, R119, R199 ;  /* 0x000000c777c77220 */ /* 0x000fe20000400000 */
[----:B------:R-:W-:-:S02]  /*7920*/  IADD3.X R127, R127, c[0x0][0x16c], RZ, P0, !PT ;  /* 0x00005b007f7f7a10 */ /* 0x000fc400007fe4ff */
[C---:B------:R-:W-:Y:S02]  /*7930*/  LOP3.LUT P0, RZ, R47.reuse, 0x2000000, RZ, 0xc0, !PT ;  /* 0x020000002fff7812 */ /* 0x040fe4000780c0ff */
[----:B------:R-:W-:Y:S01]  /*7940*/  LOP3.LUT P2, RZ, R47, 0x4000000, RZ, 0xc0, !PT ;  /* 0x040000002fff7812 */ /* 0x000fe2000784c0ff */
[-C--:B------:R-:W-:Y:S01]  /*7950*/  FMUL R164, R164, R196.reuse ;  /* 0x000000c4a4a47220 */ /* 0x080fe20000400000 */
[-C--:B------:R-:W-:Y:S01]  /*7960*/  FMUL R185, R185, R196.reuse ;  /* 0x000000c4b9b97220 */ /* 0x080fe20000400000 */
[-C--:B------:R-:W-:Y:S01]  /*7970*/  FMUL R184, R184, R196.reuse ;  /* 0x000000c4b8b87220 */ /* 0x080fe20000400000 */
[-C--:B------:R-:W-:Y:S01]  /*7980*/  FMUL R162, R162, R196.reuse ;  /* 0x000000c4a2a27220 */ /* 0x080fe20000400000 */
[-C--:B------:R-:W-:Y:S01]  /*7990*/  FMUL R183, R183, R196.reuse ;  /* 0x000000c4b7b77220 */ /* 0x080fe20000400000 */
[-C--:B------:R-:W-:Y:S01]  /*79a0*/  FMUL R161, R161, R196.reuse ;  /* 0x000000c4a1a17220 */ /* 0x080fe20000400000 */
[----:B------:R-:W-:Y:S01]  /*79b0*/  FMUL R160, R160, R196 ;  /* 0x000000c4a0a07220 */ /* 0x000fe20000400000 */
[----:B------:R-:W-:Y:S01]  /*79c0*/  LOP3.LUT P1, RZ, R47, 0x8000000, RZ, 0xc0, !PT ;  /* 0x080000002fff7812 */ /* 0x000fe2000782c0ff */
[-C--:B------:R-:W-:Y:S01]  /*79d0*/  FMUL R246, R246, R195.reuse ;  /* 0x000000c3f6f67220 */ /* 0x080fe20000400000 */
[-C--:B------:R-:W-:Y:S01]  /*79e0*/  FMUL R229, R229, R195.reuse ;  /* 0x000000c3e5e57220 */ /* 0x080fe20000400000 */
[-C--:B------:R-:W-:Y:S01]  /*79f0*/  FMUL R245, R245, R195.reuse ;  /* 0x000000c3f5f57220 */ /* 0x080fe20000400000 */
[-C--:B------:R-:W-:Y:S01]  /*7a00*/  FMUL R209, R209, R195.reuse ;  /* 0x000000c3d1d17220 */ /* 0x080fe20000400000 */
[-C--:B------:R-:W-:Y:S01]  /*7a10*/  FMUL R228, R228, R195.reuse ;  /* 0x000000c3e4e47220 */ /* 0x080fe20000400000 */
[----:B------:R-:W-:Y:S01]  /*7a20*/  FMUL R181, R181, R195 ;  /* 0x000000c3b5b57220 */ /* 0x000fe20000400000 */
        /* <DEDUP_REMOVED lines=11> */
[-C--:B------:R-:W-:Y:S01]  /*7ae0*/  FMUL R222, R222, R186.reuse ;  /* 0x000000badede7220 */ /* 0x080fe20000400000 */
[-C--:B------:R-:W-:Y:S01]  /*7af0*/  FMUL R148, R148, R186.reuse ;  /* 0x000000ba94947220 */ /* 0x080fe20000400000 */
[----:B------:R-:W-:Y:S01]  /*7b00*/  FMUL R186, R203, R186 ;  /* 0x000000bacbba7220 */ /* 0x000fe20000400000 */
[----:B--2---:R-:W-:-:S02]  /*7b10*/  HADD2.F32 R113, -RZ, R64.H1_H1 ;  /* 0x30000040ff717230 */ /* 0x004fc40000004100 */
[----:B------:R-:W-:-:S03]  /*7b20*/  HADD2.F32 R114, -RZ, R64.H0_H0 ;  /* 0x20000040ff727230 */ /* 0x000fc60000004100 */
[----:B------:R-:W-:Y:S02]  /*7b30*/  FMUL R115, R113, R115 ;  /* 0x0000007371737220 */ /* 0x000fe40000400000 */
[----:B------:R-:W-:Y:S01]  /*7b40*/  FMUL R68, R114, R68 ;  /* 0x0000004472447220 */ /* 0x000fe20000400000 */
[----:B------:R-:W-:-:S04]  /*7b50*/  HADD2.F32 R116, -RZ, R65.H0_H0 ;  /* 0x20000041ff747230 */ /* 0x000fc80000004100 */
[----:B------:R-:W-:Y:S01]  /*7b60*/  F2FP.PACK_AB R68, R115, R68 ;  /* 0x000000447344723e */ /* 0x000fe200000000ff */
[----:B------:R-:W-:Y:S01]  /*7b70*/  HADD2.F32 R115, -RZ, R65.H1_H1 ;  /* 0x30000041ff737230 */ /* 0x000fe20000004100 */
[----:B------:R-:W-:-:S04]  /*7b80*/  FMUL R69, R116, R69 ;  /* 0x0000004574457220 */ /* 0x000fc80000400000 */
[----:B------:R-:W-:Y:S01]  /*7b90*/  FMUL R118, R115, R118 ;  /* 0x0000007673767220 */ /* 0x000fe20000400000 */
[--C-:B------:R-:W-:Y:S02]  /*7ba0*/  HADD2.F32 R117, -RZ, R66.reuse.H1_H1 ;  /* 0x30000042ff757230 */ /* 0x100fe40000004100 */
[--C-:B------:R-:W-:Y:S02]  /*7bb0*/  HADD2.F32 R119, -RZ, R67.reuse.H1_H1 ;  /* 0x30000043ff777230 */ /* 0x100fe40000004100 */
[----:B------:R-:W-:Y:S01]  /*7bc0*/  F2FP.PACK_AB R69, R118, R69 ;  /* 0x000000457645723e */ /* 0x000fe200000000ff */
[----:B------:R-:W-:Y:S02]  /*7bd0*/  HADD2.F32 R118, -RZ, R66.H0_H0 ;  /* 0x20000042ff767230 */ /* 0x000fe40000004100 */
[----:B------:R-:W-:Y:S01]  /*7be0*/  HADD2.F32 R125, -RZ, R67.H0_H0 ;  /* 0x20000043ff7d7230 */ /* 0x000fe20000004100 */
[----:B------:R-:W-:Y:S01]  /*7bf0*/  FMUL R64, R114, R179 ;  /* 0x000000b372407220 */ /* 0x000fe20000400000 */
[----:B------:R-:W-:Y:S01]  /*7c00*/  FMUL R178, R113, R178 ;  /* 0x000000b271b27220 */ /* 0x000fe20000400000 */
[----:B------:R-:W-:Y:S01]  /*7c10*/  FMUL R65, R116, R177 ;  /* 0x000000b174417220 */ /* 0x000fe20000400000 */
[----:B------:R-:W-:Y:S01]  /*7c20*/  FMUL R176, R115, R176 ;  /* 0x000000b073b07220 */ /* 0x000fe20000400000 */
[----:B------:R-:W-:Y:S01]  /*7c30*/  FMUL R66, R118, R175 ;  /* 0x000000af76427220 */ /* 0x000fe20000400000 */
[----:B------:R-:W-:Y:S01]  /*7c40*/  FMUL R174, R117, R174 ;  /* 0x000000ae75ae7220 */ /* 0x000fe20000400000 */
[----:B------:R-:W-:Y:S01]  /*7c50*/  FMUL R67, R125, R173 ;  /* 0x000000ad7d437220 */ /* 0x000fe20000400000 */
[----:B------:R-:W-:Y:S01]  /*7c60*/  FMUL R172, R119, R172 ;  /* 0x000000ac77ac7220 */ /* 0x000fe20000400000 */
[----:B------:R-:W-:-:S02]  /*7c70*/  F2FP.PACK_AB R64, R178, R64 ;  /* 0x00000040b240723e */ /* 0x000fc400000000ff */
[----:B------:R-:W-:Y:S02]  /*7c80*/  F2FP.PACK_AB R65, R176, R65 ;  /* 0x00000041b041723e */ /* 0x000fe400000000ff */
[----:B------:R-:W-:Y:S02]  /*7c90*/  F2FP.PACK_AB R66, R174, R66 ;  /* 0x00000042ae42723e */ /* 0x000fe400000000ff */
[----:B------:R-:W-:Y:S01]  /*7ca0*/  F2FP.PACK_AB R67, R172, R67 ;  /* 0x00000043ac43723e */ /* 0x000fe200000000ff */
[----:B------:R-:W-:Y:S01]  /*7cb0*/  FMUL R70, R118, R70 ;  /* 0x0000004676467220 */ /* 0x000fe20000400000 */
[----:B------:R-:W-:Y:S01]  /*7cc0*/  FMUL R169, R117, R169 ;  /* 0x000000a975a97220 */ /* 0x000fe20000400000 */
[----:B------:R-:W-:Y:S01]  /*7cd0*/  FMUL R199, R125, R199 ;  /* 0x000000c77dc77220 */ /* 0x000fe20000400000 */
[----:B------:R-:W-:Y:S01]  /*7ce0*/  FMUL R71, R119, R71 ;  /* 0x0000004777477220 */ /* 0x000fe20000400000 */
[----:B------:R0:W-:Y:S02]  /*7cf0*/  @P0 STG.E.128 [R126.64], R64 ;  /* 0x000000407e000986 */ /* 0x0001e4000c101d04 */
[----:B------:R-:W-:-:S02]  /*7d00*/  F2FP.PACK_AB R70, R169, R70 ;  /* 0x00000046a946723e */ /* 0x000fc400000000ff */
[----:B------:R-:W-:Y:S01]  /*7d10*/  F2FP.PACK_AB R71, R71, R199 ;  /* 0x000000c74747723e */ /* 0x000fe200000000ff */
[----:B------:R-:W-:Y:S01]  /*7d20*/  FMUL R185, R113, R185 ;  /* 0x000000b971b97220 */ /* 0x000fe20000400000 */
[----:B------:R-:W-:Y:S01]  /*7d30*/  FMUL R162, R115, R162 ;  /* 0x000000a273a27220 */ /* 0x000fe20000400000 */
[----:B------:R-:W-:Y:S01]  /*7d40*/  FMUL R161, R117, R161 ;  /* 0x000000a175a17220 */ /* 0x000fe20000400000 */
[----:B------:R-:W-:Y:S01]  /*7d50*/  FMUL R160, R119, R160 ;  /* 0x000000a077a07220 */ /* 0x000fe20000400000 */
[----:B0-----:R-:W-:Y:S01]  /*7d60*/  IADD3 R64, P0, R167, c[0x0][0x168], RZ ;  /* 0x00005a00a7407a10 */ /* 0x001fe20007f1e0ff */
[----:B------:R-:W-:-:S03]  /*7d70*/  FMUL R67, R182, R196 ;  /* 0x000000c4b6437220 */ /* 0x000fc60000400000 */
[----:B------:R-:W-:Y:S01]  /*7d80*/  IADD3.X R65, R165, c[0x0][0x16c], RZ, P0, !PT ;  /* 0x00005b00a5417a10 */ /* 0x000fe200007fe4ff */
[----:B------:R-:W-:Y:S01]  /*7d90*/  FMUL R66, R118, R183 ;  /* 0x000000b776427220 */ /* 0x000fe20000400000 */
[----:B------:R-:W-:-:S03]  /*7da0*/  FMUL R67, R125, R67 ;  /* 0x000000437d437220 */ /* 0x000fc60000400000 */
[----:B------:R0:W-:Y:S01]  /*7db0*/  @P2 STG.E.128 [R64.64], R68 ;  /* 0x0000004440002986 */ /* 0x0001e2000c101d04 */
[----:B------:R-:W-:Y:S02]  /*7dc0*/  F2FP.PACK_AB R66, R161, R66 ;  /* 0x00000042a142723e */ /* 0x000fe400000000ff */
[----:B------:R-:W-:Y:S02]  /*7dd0*/  F2FP.PACK_AB R67, R160, R67 ;  /* 0x00000043a043723e */ /* 0x000fe400000000ff */
[----:B------:R-:W-:Y:S01]  /*7de0*/  LOP3.LUT P2, RZ, R47, 0x10000000, RZ, 0xc0, !PT ;  /* 0x100000002fff7812 */ /* 0x000fe2000784c0ff */
[----:B0-----:R-:W-:Y:S01]  /*7df0*/  FMUL R64, R114, R164 ;  /* 0x000000a472407220 */ /* 0x001fe20000400000 */
[----:B------:R-:W-:Y:S01]  /*7e00*/  FMUL R65, R116, R184 ;  /* 0x000000b874417220 */ /* 0x000fe20000400000 */
[----:B------:R-:W-:-:S03]  /*7e10*/  IADD3 R68, P0, R166, c[0x0][0x168], RZ ;  /* 0x00005a00a6447a10 */ /* 0x000fc60007f1e0ff */
[----:B------:R-:W-:Y:S02]  /*7e20*/  F2FP.PACK_AB R64, R185, R64 ;  /* 0x00000040b940723e */ /* 0x000fe400000000ff */
[----:B------:R-:W-:Y:S02]  /*7e30*/  IADD3.X R69, R163, c[0x0][0x16c], RZ, P0, !PT ;  /* 0x00005b00a3457a10 */ /* 0x000fe400007fe4ff */
[----:B------:R-:W-:-:S05]  /*7e40*/  F2FP.PACK_AB R65, R162, R65 ;  /* 0x00000041a241723e */ /* 0x000fca00000000ff */
[----:B------:R0:W-:Y:S01]  /*7e50*/  @P1 STG.E.128 [R68.64], R64 ;  /* 0x0000004044001986 */ /* 0x0001e2000c101d04 */
[----:B------:R-:W-:Y:S01]  /*7e60*/  FMUL R246, R114, R246 ;  /* 0x000000f672f67220 */ /* 0x000fe20000400000 */
[----:B------:R-:W-:Y:S01]  /*7e70*/  FMUL R229, R115, R229 ;  /* 0x000000e573e57220 */ /* 0x000fe20000400000 */
[----:B------:R-:W-:Y:S01]  /*7e80*/  FMUL R209, R117, R209 ;  /* 0x000000d175d17220 */ /* 0x000fe20000400000 */
[----:B------:R-:W-:Y:S01]  /*7e90*/  FMUL R181, R119, R181 ;  /* 0x000000b577b57220 */ /* 0x000fe20000400000 */
[----:B------:R-:W-:Y:S01]  /*7ea0*/  IADD3 R70, P0, R159, c[0x0][0x168], RZ ;  /* 0x00005a009f467a10 */ /* 0x000fe20007f1e0ff */
[-C--:B0-----:R-:W-:Y:S01]  /*7eb0*/  FMUL R64, R29, R195.reuse ;  /* 0x000000c31d407220 */ /* 0x081fe20000400000 */
[----:B------:R-:W-:Y:S01]  /*7ec0*/  FMUL R195, R208, R195 ;  /* 0x000000c3d0c37220 */ /* 0x000fe20000400000 */
[----:B------:R-:W-:Y:S01]  /*7ed0*/  FMUL R65, R116, R245 ;  /* 0x000000f574417220 */ /* 0x000fe20000400000 */
[----:B------:R-:W-:Y:S01]  /*7ee0*/  FMUL R66, R118, R228 ;  /* 0x000000e476427220 */ /* 0x000fe20000400000 */
[----:B------:R-:W-:Y:S01]  /*7ef0*/  FMUL R64, R113, R64 ;  /* 0x0000004071407220 */ /* 0x000fe20000400000 */
[----:B------:R-:W-:Y:S01]  /*7f00*/  FMUL R67, R125, R195 ;  /* 0x000000c37d437220 */ /* 0x000fe20000400000 */
[----:B------:R-:W-:Y:S01]  /*7f10*/  IADD3.X R71, R158, c[0x0][0x16c], RZ, P0, !PT ;  /* 0x00005b009e477a10 */ /* 0x000fe200007fe4ff */
[----:B------:R-:W2:Y:S01]  /*7f20*/  LDL.LU R29, [R1+0x1c4] ;  /* 0x0001c400011d7983 */ /* 0x000ea20000300800 */
[----:B------:R-:W-:-:S02]  /*7f30*/  F2FP.PACK_AB R65, R229, R65 ;  /* 0x00000041e541723e */ /* 0x000fc400000000ff */
[----:B------:R-:W-:Y:S02]  /*7f40*/  F2FP.PACK_AB R64, R64, R246 ;  /* 0x000000f64040723e */ /* 0x000fe400000000ff */
[----:B------:R-:W-:Y:S02]  /*7f50*/  F2FP.PACK_AB R66, R209, R66 ;  /* 0x00000042d142723e */ /* 0x000fe400000000ff */
[----:B------:R-:W-:-:S05]  /*7f60*/  F2FP.PACK_AB R67, R181, R67 ;  /* 0x00000043b543723e */ /* 0x000fca00000000ff */
[----:B------:R0:W-:Y:S02]  /*7f70*/  @P2 STG.E.128 [R70.64], R64 ;  /* 0x0000004046002986 */ /* 0x0001e4000c101d04 */
[-C--:B0-----:R-:W-:Y:S02]  /*7f80*/  FMUL R64, R30, R192.reuse ;  /* 0x000000c01e407220 */ /* 0x081fe40000400000 */
[----:B------:R-:W3:Y:S04]  /*7f90*/  LDL.LU R30, [R1+0x1c0] ;  /* 0x0001c000011e7983 */ /* 0x000ee80000300800 */
[----:B------:R-:W4:Y:S04]  /*7fa0*/  LDL.LU R224, [R1+0xf4] ;  /* 0x0000f40001e07983 */ /* 0x000f280000300800 */
[----:B------:R-:W5:Y:S04]  /*7fb0*/  LDL.LU R206, [R1+0x108] ;  /* 0x0001080001ce7983 */ /* 0x000f680000300800 */
[----:B------:R-:W2:Y:S04]  /*7fc0*/  LDL.LU R177, [R1+0xe8] ;  /* 0x0000e80001b17983 */ /* 0x000ea80000300800 */
[----:B------:R-:W2:Y:S01]  /*7fd0*/  LDL.LU R226, [R1+0xd4] ;  /* 0x0000d40001e27983 */ /* 0x000ea20000300800 */
[----:B------:R-:W-:Y:S01]  /*7fe0*/  FMUL R192, R205, R192 ;  /* 0x000000c0cdc07220 */ /* 0x000fe20000400000 */
[----:B------:R-:W-:Y:S01]  /*7ff0*/  LOP3.LUT P1, RZ, R47, 0x20000000, RZ, 0xc0, !PT ;  /* 0x200000002fff7812 */ /* 0x000fe2000782c0ff */
        /* <DEDUP_REMOVED lines=8> */
[----:B------:R-:W-:Y:S01]  /*8080*/  IADD3 R126, P0, R157, c[0x0][0x168], RZ ;  /* 0x00005a009d7e7a10 */ /* 0x000fe20007f1e0ff */
[----:B------:R-:W-:Y:S01]  /*8090*/  FMUL R252, R113, R252 ;  /* 0x000000fc71fc7220 */ /* 0x000fe20000400000 */
[----:B------:R-:W-:Y:S01]  /*80a0*/  F2FP.PACK_AB R64, R64, R244 ;  /* 0x000000f44040723e */ /* 0x000fe200000000ff */
[----:B------:R-:W-:Y:S01]  /*80b0*/  FMUL R223, R115, R223 ;  /* 0x000000df73df7220 */ /* 0x000fe20000400000 */
[----:B------:R-:W-:Y:S01]  /*80c0*/  IADD3.X R127, R156, c[0x0][0x16c], RZ, P0, !PT ;  /* 0x00005b009c7f7a10 */ /* 0x000fe200007fe4ff */
[----:B------:R-:W-:Y:S01]  /*80d0*/  FMUL R204, R117, R204 ;  /* 0x000000cc75cc7220 */ /* 0x000fe20000400000 */
[----:B------:R-:W-:Y:S01]  /*80e0*/  F2FP.PACK_AB R65, R227, R65 ;  /* 0x00000041e341723e */ /* 0x000fe200000000ff */
[----:B------:R-:W-:Y:S01]  /*80f0*/  FMUL R148, R119, R148 ;  /* 0x0000009477947220 */ /* 0x000fe20000400000 */
[----:B------:R-:W-:Y:S01]  /*8100*/  F2FP.PACK_AB R66, R207, R66 ;  /* 0x00000042cf42723e */ /* 0x000fe200000000ff */
[-C--:B------:R-:W-:Y:S01]  /*8110*/  FMUL R251, R251, R180.reuse ;  /* 0x000000b4fbfb7220 */ /* 0x080fe20000400000 */
[----:B------:R-:W-:Y:S01]  /*8120*/  F2FP.PACK_AB R67, R152, R67 ;  /* 0x000000439843723e */ /* 0x000fe200000000ff */
[-C--:B------:R-:W-:Y:S01]  /*8130*/  FMUL R240, R240, R180.reuse ;  /* 0x000000b4f0f07220 */ /* 0x080fe20000400000 */
[----:B------:R-:W-:Y:S01]  /*8140*/  LOP3.LUT P2, RZ, R12, 0x10, RZ, 0xc0, !PT ;  /* 0x000000100cff7812 */ /* 0x000fe2000784c0ff */
[-C--:B------:R-:W-:Y:S01]  /*8150*/  FMUL R221, R221, R180.reuse ;  /* 0x000000b4dddd7220 */ /* 0x080fe20000400000 */
[-C--:B------:R-:W-:Y:S01]  /*8160*/  FMUL R239, R239, R180.reuse ;  /* 0x000000b4efef7220 */ /* 0x080fe20000400000 */
[----:B------:R0:W-:Y:S01]  /*8170*/  @P1 STG.E.128 [R126.64], R64 ;  /* 0x000000407e001986 */ /* 0x0001e2000c101d04 */
[----:B------:R-:W-:Y:S01]  /*8180*/  IADD3 R68, P0, R155, c[0x0][0x168], RZ ;  /* 0x00005a009b447a10 */ /* 0x000fe20007f1e0ff */
[-C--:B------:R-:W-:Y:S01]  /*8190*/  FMUL R202, R202, R180.reuse ;  /* 0x000000b4caca7220 */ /* 0x080fe20000400000 */
[-C--:B------:R-:W-:Y:S01]  /*81a0*/  FMUL R220, R220, R180.reuse ;  /* 0x000000b4dcdc7220 */ /* 0x080fe20000400000 */
[-C--:B------:R-:W-:Y:S01]  /*81b0*/  FMUL R146, R146, R180.reuse ;  /* 0x000000b492927220 */ /* 0x080fe20000400000 */
[----:B------:R-:W-:Y:S01]  /*81c0*/  IADD3.X R69, R154, c[0x0][0x16c], RZ, P0, !PT ;  /* 0x00005b009a457a10 */ /* 0x000fe200007fe4ff */
[----:B------:R-:W-:Y:S01]  /*81d0*/  FMUL R180, R201, R180 ;  /* 0x000000b4c9b47220 */ /* 0x000fe20000400000 */
        /* <DEDUP_REMOVED lines=10> */
[----:B------:R-:W-:Y:S01]  /*8280*/  FMUL R217, R217, R170 ;  /* 0x000000aad9d97220 */ /* 0x000fe20000400000 */
[----:B0-----:R-:W-:Y:S01]  /*8290*/  FMUL R64, R114, R242 ;  /* 0x000000f272407220 */ /* 0x001fe20000400000 */
[----:B------:R-:W-:Y:S01]  /*82a0*/  FMUL R65, R116, R241 ;  /* 0x000000f174417220 */ /* 0x000fe20000400000 */
[----:B------:R-:W-:Y:S01]  /*82b0*/  FMUL R66, R118, R222 ;  /* 0x000000de76427220 */ /* 0x000fe20000400000 */
[----:B------:R-:W-:Y:S01]  /*82c0*/  FMUL R67, R125, R186 ;  /* 0x000000ba7d437220 */ /* 0x000fe20000400000 */
[----:B------:R-:W-:Y:S01]  /*82d0*/  FMUL R235, R235, R170 ;  /* 0x000000aaebeb7220 */ /* 0x000fe20000400000 */
[----:B------:R-:W-:Y:S01]  /*82e0*/  F2FP.PACK_AB R64, R252, R64 ;  /* 0x00000040fc40723e */ /* 0x000fe200000000ff */
[-C--:B------:R-:W-:Y:S01]  /*82f0*/  FMUL R197, R197, R170.reuse ;  /* 0x000000aac5c57220 */ /* 0x080fe20000400000 */
[----:B------:R-:W-:Y:S01]  /*8300*/  F2FP.PACK_AB R65, R223, R65 ;  /* 0x00000041df41723e */ /* 0x000fe200000000ff */
[----:B------:R-:W-:Y:S01]  /*8310*/  FMUL R216, R216, R170 ;  /* 0x000000aad8d87220 */ /* 0x000fe20000400000 */
[----:B------:R-:W-:Y:S01]  /*8320*/  F2FP.PACK_AB R66, R204, R66 ;  /* 0x00000042cc42723e */ /* 0x000fe200000000ff */
[----:B------:R-:W-:Y:S01]  /*8330*/  FMUL R139, R139, R170 ;  /* 0x000000aa8b8b7220 */ /* 0x000fe20000400000 */
[----:B------:R-:W-:Y:S01]  /*8340*/  F2FP.PACK_AB R67, R148, R67 ;  /* 0x000000439443723e */ /* 0x000fe200000000ff */
[----:B------:R-:W-:Y:S01]  /*8350*/  FMUL R251, R113, R251 ;  /* 0x000000fb71fb7220 */ /* 0x000fe20000400000 */
[----:B------:R-:W-:Y:S01]  /*8360*/  FMUL R221, R115, R221 ;  /* 0x000000dd73dd7220 */ /* 0x000fe20000400000 */
[----:B------:R-:W-:Y:S01]  /*8370*/  FMUL R202, R117, R202 ;  /* 0x000000ca75ca7220 */ /* 0x000fe20000400000 */
[----:B------:R-:W-:Y:S01]  /*8380*/  FMUL R146, R119, R146 ;  /* 0x0000009277927220 */ /* 0x000fe20000400000 */
[----:B------:R0:W-:Y:S01]  /*8390*/  @P2 STG.E.128 [R68.64], R64 ;  /* 0x0000004044002986 */ /* 0x0001e2000c101d04 */
[----:B------:R-:W-:Y:S01]  /*83a0*/  IADD3 R70, P0, R153, c[0x0][0x168], RZ ;  /* 0x00005a0099467a10 */ /* 0x000fe20007f1e0ff */
[----:B------:R-:W-:Y:S01]  /*83b0*/  FMUL R171, R198, R171 ;  /* 0x000000abc6ab7220 */ /* 0x000fe20000400000 */
[-C--:B------:R-:W-:Y:S01]  /*83c0*/  FMUL R248, R248, R140.reuse ;  /* 0x0000008cf8f87220 */ /* 0x080fe20000400000 */
[-C--:B------:R-:W-:Y:S01]  /*83d0*/  FMUL R234, R234, R140.reuse ;  /* 0x0000008ceaea7220 */ /* 0x080fe20000400000 */
[----:B------:R-:W-:Y:S01]  /*83e0*/  IADD3.X R71, R151, c[0x0][0x16c], RZ, P0, !PT ;  /* 0x00005b0097477a10 */ /* 0x000fe200007fe4ff */
[-C--:B------:R-:W-:Y:S01]  /*83f0*/  FMUL R215, R215, R140.reuse ;  /* 0x0000008cd7d77220 */ /* 0x080fe20000400000 */
[----:B------:R-:W-:Y:S01]  /*8400*/  LOP3.LUT P2, RZ, R12, 0x4, RZ, 0xc0, !PT ;  /* 0x000000040cff7812 */ /* 0x000fe2000784c0ff */
        /* <DEDUP_REMOVED lines=16> */
[----:B------:R-:W-:Y:S01]  /*8510*/  FMUL R230, R230, R133 ;  /* 0x00000085e6e67220 */ /* 0x000fe20000400000 */
[----:B------:R-:W-:Y:S01]  /*8520*/  F2FP.PACK_AB R65, R221, R65 ;  /* 0x00000041dd41723e */ /* 0x000fe200000000ff */
[-C--:B------:R-:W-:Y:S01]  /*8530*/  FMUL R211, R211, R133.reuse ;  /* 0x00000085d3d37220 */ /* 0x080fe20000400000 */
        /* <DEDUP_REMOVED lines=13> */
[----:B------:R-:W-:Y:S01]  /*8610*/  FMUL R122, R122, R133 ;  /* 0x000000857a7a7220 */ /* 0x000fe20000400000 */
[----:B------:R-:W-:Y:S01]  /*8620*/  LOP3.LUT P1, RZ, R12, 0x2, RZ, 0xc0, !PT ;  /* 0x000000020cff7812 */ /* 0x000fe2000782c0ff */
[-C--:B------:R-:W-:Y:S01]  /*8630*/  FMUL R48, R48, R129.reuse ;  /* 0x0000008130307220 */ /* 0x080fe20000400000 */
[-C--:B------:R-:W-:Y:S01]  /*8640*/  FMUL R49, R49, R129.reuse ;  /* 0x0000008131317220 */ /* 0x080fe20000400000 */
[----:B------:R-:W-:Y:S01]  /*8650*/  FMUL R56, R56, R129 ;  /* 0x0000008138387220 */ /* 0x000fe20000400000 */
[-C--:B------:R-:W-:Y:S01]  /*8660*/  FMUL R45, R45, R124.reuse ;  /* 0x0000007c2d2d7220 */ /* 0x080fe20000400000 */
[-C--:B------:R-:W-:Y:S01]  /*8670*/  FMUL R60, R60, R124.reuse ;  /* 0x0000007c3c3c7220 */ /* 0x080fe20000400000 */
[----:B------:R-:W-:Y:S01]  /*8680*/  FMUL R58, R58, R124 ;  /* 0x0000007c3a3a7220 */ /* 0x000fe20000400000 */
        /* <DEDUP_REMOVED lines=24> */
[----:B------:R-:W-:Y:S01]  /*8810*/  FMUL R83, R83, R88 ;  /* 0x0000005853537220 */ /* 0x000fe20000400000 */
[----:B------:R-:W-:Y:S01]  /*8820*/  IADD3.X R69, R145, c[0x0][0x16c], RZ, P0, !PT ;  /* 0x00005b0091457a10 */ /* 0x000fe200007fe4ff */
[----:B------:R-:W5:Y:S01]  /*8830*/  LDL.LU R178, [R1+0xd0] ;  /* 0x0000d00001b27983 */ /* 0x000f620000300800 */
[----:B------:R-:W-:Y:S01]  /*8840*/  LOP3.LUT P2, RZ, R12, 0x1, RZ, 0xc0, !PT ;  /* 0x000000010cff7812 */ /* 0x000fe2000784c0ff */
        /* <DEDUP_REMOVED lines=8> */
[----:B------:R-:W-:Y:S01]  /*88d0*/  FMUL R193, R117, R193 ;  /* 0x000000c175c17220 */ /* 0x000fe20000400000 */
[----:B------:R-:W-:Y:S01]  /*88e0*/  F2FP.PACK_AB R66, R197, R66 ;  /* 0x00000042c542723e */ /* 0x000fe200000000ff */
[----:B------:R-:W-:Y:S01]  /*88f0*/  FMUL R135, R119, R135 ;  /* 0x0000008777877220 */ /* 0x000fe20000400000 */
[----:B------:R-:W-:Y:S01]  /*8900*/  F2FP.PACK_AB R67, R139, R67 ;  /* 0x000000438b43723e */ /* 0x000fe200000000ff */
[----:B------:R-:W-:Y:S01]  /*8910*/  FMUL R137, R189, R137 ;  /* 0x00000089bd897220 */ /* 0x000fe20000400000 */
[----:B------:R-:W-:Y:S01]  /*8920*/  IADD3 R70, P0, R144, c[0x0][0x168], RZ ;  /* 0x00005a0090467a10 */ /* 0x000fe20007f1e0ff */
[----:B------:R-:W-:Y:S01]  /*8930*/  FMUL R247, R113, R247 ;  /* 0x000000f771f77220 */ /* 0x000fe20000400000 */
[----:B------:R-:W-:Y:S01]  /*8940*/  FMUL R213, R115, R213 ;  /* 0x000000d573d57220 */ /* 0x000fe20000400000 */
[----:B------:R0:W-:Y:S01]  /*8950*/  @P1 STG.E.128 [R68.64], R64 ;  /* 0x0000004044001986 */ /* 0x0001e2000c101d04 */
[----:B------:R-:W-:-:S02]  /*8960*/  IADD3.X R71, R142, c[0x0][0x16c], RZ, P0, !PT ;  /* 0x00005b008e477a10 */ /* 0x000fc400007fe4ff */
[----:B------:R-:W-:Y:S01]  /*8970*/  IADD3 R126, P0, R141, c[0x0][0x168], RZ ;  /* 0x00005a008d7e7a10 */ /* 0x000fe20007f1e0ff */
[----:B------:R-:W-:Y:S01]  /*8980*/  FMUL R190, R117, R190 ;  /* 0x000000be75be7220 */ /* 0x000fe20000400000 */
[----:B------:R-:W-:Y:S01]  /*8990*/  LOP3.LUT P1, RZ, R47, 0x80000000, RZ, 0xc0, !PT ;  /* 0x800000002fff7812 */ /* 0x000fe2000782c0ff */
[----:B------:R-:W-:Y:S01]  /*89a0*/  FMUL R130, R119, R130 ;  /* 0x0000008277827220 */ /* 0x000fe20000400000 */
[----:B------:R-:W-:Y:S01]  /*89b0*/  IADD3.X R127, R138, c[0x0][0x16c], RZ, P0, !PT ;  /* 0x00005b008a7f7a10 */ /* 0x000fe200007fe4ff */
[----:B------:R-:W-:Y:S01]  /*89c0*/  FMUL R188, R115, R188 ;  /* 0x000000bc73bc7220 */ /* 0x000fe20000400000 */
[C---:B------:R-:W-:Y:S01]  /*89d0*/  FMUL R49, R114.reuse, R49 ;  /* 0x0000003172317220 */ /* 0x040fe20000400000 */
[----:B------:R-:W-:Y:S01]  /*89e0*/  FMUL R48, R113, R48 ;  /* 0x0000003071307220 */ /* 0x000fe20000400000 */
[----:B------:R-:W-:Y:S01]  /*89f0*/  FMUL R56, R125, R56 ;  /* 0x000000387d387220 */ /* 0x000fe20000400000 */
[C---:B------:R-:W-:Y:S01]  /*8a00*/  FMUL R45, R114.reuse, R45 ;  /* 0x0000002d722d7220 */ /* 0x040fe20000400000 */
[----:B------:R-:W-:Y:S01]  /*8a10*/  FMUL R60, R119, R60 ;  /* 0x0000003c773c7220 */ /* 0x000fe20000400000 */
[C---:B------:R-:W-:Y:S01]  /*8a20*/  FMUL R63, R114.reuse, R63 ;  /* 0x0000003f723f7220 */ /* 0x040fe20000400000 */
[----:B------:R-:W-:Y:S01]  /*8a30*/  FMUL R44, R113, R44 ;  /* 0x0000002c712c7220 */ /* 0x000fe20000400000 */
[C---:B------:R-:W-:Y:S01]  /*8a40*/  FMUL R74, R115.reuse, R74 ;  /* 0x0000004a734a7220 */ /* 0x040fe20000400000 */
[----:B------:R-:W-:Y:S01]  /*8a50*/  FMUL R82, R115, R82 ;  /* 0x0000005273527220 */ /* 0x000fe20000400000 */
[----:B0-----:R-:W-:Y:S01]  /*8a60*/  FMUL R64, R114, R234 ;  /* 0x000000ea72407220 */ /* 0x001fe20000400000 */
[----:B------:R-:W-:Y:S01]  /*8a70*/  FMUL R65, R116, R233 ;  /* 0x000000e974417220 */ /* 0x000fe20000400000 */
[----:B------:R-:W-:Y:S01]  /*8a80*/  FMUL R66, R118, R214 ;  /* 0x000000d676427220 */ /* 0x000fe20000400000 */
[----:B------:R-:W-:Y:S01]  /*8a90*/  FMUL R67, R125, R140 ;  /* 0x0000008c7d437220 */ /* 0x000fe20000400000 */
[----:B------:R-:W5:Y:S01]  /*8aa0*/  LDL.LU R179, [R1+0xcc] ;  /* 0x0000cc0001b37983 */ /* 0x000f620000300800 */
[----:B------:R-:W-:-:S02]  /*8ab0*/  F2FP.PACK_AB R64, R248, R64 ;  /* 0x00000040f840723e */ /* 0x000fc400000000ff */
[----:B------:R-:W-:Y:S01]  /*8ac0*/  F2FP.PACK_AB R65, R215, R65 ;  /* 0x00000041d741723e */ /* 0x000fe200000000ff */
[----:B------:R-:W5:Y:S01]  /*8ad0*/  LDL.LU R174, [R1+0x120] ;  /* 0x0001200001ae7983 */ /* 0x000f620000300800 */
[----:B------:R-:W-:Y:S02]  /*8ae0*/  F2FP.PACK_AB R66, R193, R66 ;  /* 0x00000042c142723e */ /* 0x000fe400000000ff */
[----:B------:R-:W-:Y:S01]  /*8af0*/  F2FP.PACK_AB R67, R135, R67 ;  /* 0x000000438743723e */ /* 0x000fe200000000ff */
[----:B------:R-:W5:Y:S01]  /*8b00*/  LDL.LU R175, [R1+0x164] ;  /* 0x0001640001af7983 */ /* 0x000f620000300800 */
[----:B------:R-:W-:-:S03]  /*8b10*/  IADD3 R68, P0, R136, c[0x0][0x168], RZ ;  /* 0x00005a0088447a10 */ /* 0x000fc60007f1e0ff */
[----:B------:R0:W-:Y:S01]  /*8b20*/  @P2 STG.E.128 [R70.64], R64 ;  /* 0x0000004046002986 */ /* 0x0001e2000c101d04 */
[----:B------:R-:W-:Y:S01]  /*8b30*/  IADD3.X R69, R134, c[0x0][0x16c], RZ, P0, !PT ;  /* 0x00005b0086457a10 */ /* 0x000fe200007fe4ff */
[----:B0-----:R-:W-:Y:S01]  /*8b40*/  FMUL R64, R114, R232 ;  /* 0x000000e872407220 */ /* 0x001fe20000400000 */
[----:B------:R-:W-:Y:S01]  /*8b50*/  FMUL R65, R116, R231 ;  /* 0x000000e774417220 */ /* 0x000fe20000400000 */
[----:B------:R-:W-:Y:S01]  /*8b60*/  FMUL R66, R118, R212 ;  /* 0x000000d476427220 */ /* 0x000fe20000400000 */
[----:B------:R-:W-:Y:S01]  /*8b70*/  FMUL R67, R125, R137 ;  /* 0x000000897d437220 */ /* 0x000fe20000400000 */
[----:B------:R-:W-:Y:S02]  /*8b80*/  IADD3 R70, P0, R132, c[0x0][0x168], RZ ;  /* 0x00005a0084467a10 */ /* 0x000fe40007f1e0ff */
[----:B------:R-:W-:Y:S02]  /*8b90*/  F2FP.PACK_AB R64, R247, R64 ;  /* 0x00000040f740723e */ /* 0x000fe400000000ff */
[----:B------:R-:W-:-:S02]  /*8ba0*/  F2FP.PACK_AB R65, R213, R65 ;  /* 0x00000041d541723e */ /* 0x000fc400000000ff */
[----:B------:R-:W-:Y:S02]  /*8bb0*/  F2FP.PACK_AB R66, R190, R66 ;  /* 0x00000042be42723e */ /* 0x000fe400000000ff */
[----:B------:R-:W-:Y:S02]  /*8bc0*/  F2FP.PACK_AB R67, R130, R67 ;  /* 0x000000438243723e */ /* 0x000fe400000000ff */
[----:B------:R-:W-:-:S03]  /*8bd0*/  IADD3.X R71, R131, c[0x0][0x16c], RZ, P0, !PT ;  /* 0x00005b0083477a10 */ /* 0x000fc600007fe4ff */
[----:B------:R0:W-:Y:S01]  /*8be0*/  @P1 STG.E.128 [R126.64], R64 ;  /* 0x000000407e001986 */ /* 0x0001e2000c101d04 */
[----:B------:R-:W-:Y:S02]  /*8bf0*/  LOP3.LUT P2, RZ, R47, 0x40000000, RZ, 0xc0, !PT ;  /* 0x400000002fff7812 */ /* 0x000fe4000784c0ff */
[----:B0-----:R-:W-:Y:S01]  /*8c00*/  IADD3 R126, P0, R128, c[0x0][0x168], RZ ;  /* 0x00005a00807e7a10 */ /* 0x001fe20007f1e0ff */
[----:B------:R-:W-:-:S03]  /*8c10*/  FMUL R128, R121, R133 ;  /* 0x0000008579807220 */ /* 0x000fc60000400000 */
[----:B------:R-:W-:Y:S01]  /*8c20*/  IADD3.X R127, R123, c[0x0][0x16c], RZ, P0, !PT ;  /* 0x00005b007b7f7a10 */ /* 0x000fe200007fe4ff */
        /* <DEDUP_REMOVED lines=8> */
[----:B------:R-:W-:Y:S02]  /*8cb0*/  F2FP.PACK_AB R64, R65, R64 ;  /* 0x000000404140723e */ /* 0x000fe400000000ff */
[----:B------:R-:W-:-:S02]  /*8cc0*/  F2FP.PACK_AB R66, R67, R66 ;  /* 0x000000424342723e */ /* 0x000fc400000000ff */
[----:B------:R-:W-:Y:S02]  /*8cd0*/  F2FP.PACK_AB R65, R188, R123 ;  /* 0x0000007bbc41723e */ /* 0x000fe400000000ff */
[----:B------:R-:W-:Y:S01]  /*8ce0*/  F2FP.PACK_AB R67, R121, R128 ;  /* 0x000000807943723e */ /* 0x000fe200000000ff */
[----:B------:R-:W-:Y:S01]  /*8cf0*/  FMUL R120, R51, R129 ;  /* 0x0000008133787220 */ /* 0x000fe20000400000 */
[----:B------:R-:W-:-:S03]  /*8d00*/  LOP3.LUT P1, RZ, R47, 0x1000000, RZ, 0xc0, !PT ;  /* 0x010000002fff7812 */ /* 0x000fc6000782c0ff */
[----:B------:R0:W-:Y:S01]  /*8d10*/  @P2 STG.E.128 [R68.64], R64 ;  /* 0x0000004044002986 */ /* 0x0001e2000c101d04 */
[----:B------:R-:W-:Y:S01]  /*8d20*/  LOP3.LUT P2, RZ, R47, 0x800000, RZ, 0xc0, !PT ;  /* 0x008000002fff7812 */ /* 0x000fe2000784c0ff */
[-C--:B------:R-:W-:Y:S01]  /*8d30*/  FMUL R47, R50, R129.reuse ;  /* 0x00000081322f7220 */ /* 0x080fe20000400000 */
[-C--:B------:R-:W-:Y:S01]  /*8d40*/  FMUL R50, R55, R129.reuse ;  /* 0x0000008137327220 */ /* 0x080fe20000400000 */
[-C--:B------:R-:W-:Y:S01]  /*8d50*/  FMUL R51, R52, R129.reuse ;  /* 0x0000008134337220 */ /* 0x080fe20000400000 */
[----:B------:R-:W-:Y:S01]  /*8d60*/  FMUL R52, R59, R129 ;  /* 0x000000813b347220 */ /* 0x000fe20000400000 */
[----:B------:R-:W-:Y:S01]  /*8d70*/  FMUL R47, R116, R47 ;  /* 0x0000002f742f7220 */ /* 0x000fe20000400000 */
        /* <DEDUP_REMOVED lines=8> */
[----:B------:R-:W-:-:S02]  /*8e00*/  F2FP.PACK_AB R49, R120, R47 ;  /* 0x0000002f7831723e */ /* 0x000fc400000000ff */
[----:B------:R-:W-:Y:S01]  /*8e10*/  F2FP.PACK_AB R51, R55, R56 ;  /* 0x000000383733723e */ /* 0x000fe200000000ff */
[-C--:B------:R-:W-:Y:S01]  /*8e20*/  FMUL R56, R53, R124.reuse ;  /* 0x0000007c35387220 */ /* 0x080fe20000400000 */
[-C--:B------:R-:W-:Y:S01]  /*8e30*/  FMUL R46, R57, R124.reuse ;  /* 0x0000007c392e7220 */ /* 0x080fe20000400000 */
[----:B------:R-:W-:Y:S01]  /*8e40*/  FMUL R47, R54, R124 ;  /* 0x0000007c362f7220 */ /* 0x000fe20000400000 */
[----:B------:R-:W-:Y:S01]  /*8e50*/  IADD3 R100, P0, R100, c[0x0][0x168], RZ ;  /* 0x00005a0064647a10 */ /* 0x000fe20007f1e0ff */
[----:B------:R1:W-:Y:S01]  /*8e60*/  @P1 STG.E.128 [R70.64], R48 ;  /* 0x0000003046001986 */ /* 0x0003e2000c101d04 */
[----:B------:R-:W-:Y:S01]  /*8e70*/  FMUL R43, R116, R43 ;  /* 0x0000002b742b7220 */ /* 0x000fe20000400000 */
[----:B------:R-:W-:Y:S01]  /*8e80*/  FMUL R56, R115, R56 ;  /* 0x0000003873387220 */ /* 0x000fe20000400000 */
[----:B------:R-:W-:Y:S01]  /*8e90*/  FMUL R47, R118, R47 ;  /* 0x0000002f762f7220 */ /* 0x000fe20000400000 */
[----:B------:R-:W-:Y:S01]  /*8ea0*/  FMUL R46, R117, R46 ;  /* 0x0000002e752e7220 */ /* 0x000fe20000400000 */
[----:B------:R-:W-:-:S02]  /*8eb0*/  IADD3.X R101, R101, c[0x0][0x16c], RZ, P0, !PT ;  /* 0x00005b0065657a10 */ /* 0x000fc400007fe4ff */
[----:B0-----:R-:W-:-:S04]  /*8ec0*/  IADD3 R64, P0, R61, c[0x0][0x168], RZ ;  /* 0x00005a003d407a10 */ /* 0x001fc80007f1e0ff */
[----:B------:R-:W-:Y:S01]  /*8ed0*/  IADD3.X R65, R62, c[0x0][0x16c], RZ, P0, !PT ;  /* 0x00005b003e417a10 */ /* 0x000fe200007fe4ff */
[----:B-1----:R-:W-:Y:S01]  /*8ee0*/  FMUL R48, R113, R52 ;  /* 0x0000003471307220 */ /* 0x002fe20000400000 */
[----:B------:R-:W-:Y:S01]  /*8ef0*/  FMUL R51, R125, R58 ;  /* 0x0000003a7d337220 */ /* 0x000fe20000400000 */
[----:B------:R-:W-:Y:S01]  /*8f00*/  F2FP.PACK_AB R49, R56, R43 ;  /* 0x0000002b3831723e */ /* 0x000fe200000000ff */
[-C--:B------:R-:W-:Y:S01]  /*8f10*/  FMUL R43, R72, R104.reuse ;  /* 0x00000068482b7220 */ /* 0x080fe20000400000 */
[----:B------:R-:W-:Y:S01]  /*8f20*/  F2FP.PACK_AB R50, R46, R47 ;  /* 0x0000002f2e32723e */ /* 0x000fe200000000ff */
[-C--:B------:R-:W-:Y:S01]  /*8f30*/  FMUL R52, R79, R104.reuse ;  /* 0x000000684f347220 */ /* 0x080fe20000400000 */
[----:B------:R-:W-:Y:S02]  /*8f40*/  F2FP.PACK_AB R48, R48, R45 ;  /* 0x0000002d3030723e */ /* 0x000fe400000000ff */
[----:B------:R-:W-:Y:S01]  /*8f50*/  F2FP.PACK_AB R51, R60, R51 ;  /* 0x000000333c33723e */ /* 0x000fe200000000ff */
[----:B------:R-:W-:Y:S01]  /*8f60*/  FMUL R104, R77, R104 ;  /* 0x000000684d687220 */ /* 0x000fe20000400000 */
[----:B------:R-:W-:Y:S01]  /*8f70*/  IADD3 R102, P0, R102, c[0x0][0x168], RZ ;  /* 0x00005a0066667a10 */ /* 0x000fe20007f1e0ff */
[----:B------:R-:W-:Y:S01]  /*8f80*/  FMUL R46, R118, R75 ;  /* 0x0000004b762e7220 */ /* 0x000fe20000400000 */
[----:B------:R-:W-:Y:S01]  /*8f90*/  FMUL R47, R117, R76 ;  /* 0x0000004c752f7220 */ /* 0x000fe20000400000 */
[----:B------:R0:W-:Y:S01]  /*8fa0*/  @P2 STG.E.128 [R126.64], R48 ;  /* 0x000000307e002986 */ /* 0x0001e2000c101d04 */
[----:B------:R-:W-:Y:S01]  /*8fb0*/  FMUL R104, R125, R104 ;  /* 0x000000687d687220 */ /* 0x000fe20000400000 */
[----:B------:R-:W-:Y:S01]  /*8fc0*/  IADD3.X R103, R103, c[0x0][0x16c], RZ, P0, !PT ;  /* 0x00005b0067677a10 */ /* 0x000fe200007fe4ff */
[----:B------:R-:W-:Y:S01]  /*8fd0*/  FMUL R43, R116, R43 ;  /* 0x0000002b742b7220 */ /* 0x000fe20000400000 */
[----:B------:R-:W-:-:S02]  /*8fe0*/  F2FP.PACK_AB R46, R47, R46 ;  /* 0x0000002e2f2e723e */ /* 0x000fc400000000ff */
[----:B------:R-:W-:Y:S02]  /*8ff0*/  F2FP.PACK_AB R44, R44, R63 ;  /* 0x0000003f2c2c723e */ /* 0x000fe400000000ff */
[----:B------:R-:W-:Y:S01]  /*9000*/  F2FP.PACK_AB R45, R74, R43 ;  /* 0x0000002b4a2d723e */ /* 0x000fe200000000ff */
[----:B0-----:R-:W-:Y:S01]  /*9010*/  FMUL R49, R119, R52 ;  /* 0x0000003477317220 */ /* 0x001fe20000400000 */
[----:B---3--:R-:W-:Y:S01]  /*9020*/  IADD3 R48, P0, R30, c[0x0][0x168], RZ ;  /* 0x00005a001e307a10 */ /* 0x008fe20007f1e0ff */
[----:B------:R-:W-:-:S03]  /*9030*/  FMUL R30, R87, R88 ;  /* 0x00000058571e7220 */ /* 0x000fc60000400000 */
[----:B------:R-:W-:Y:S02]  /*9040*/  F2FP.PACK_AB R47, R49, R104 ;  /* 0x00000068312f723e */ /* 0x000fe400000000ff */
[----:B--2---:R-:W-:Y:S01]  /*9050*/  IADD3.X R49, R29, c[0x0][0x16c], RZ, P0, !PT ;  /* 0x00005b001d317a10 */ /* 0x004fe200007fe4ff */
[-C--:B------:R-:W-:Y:S01]  /*9060*/  FMUL R29, R80, R88.reuse ;  /* 0x00000058501d7220 */ /* 0x080fe20000400000 */
[----:B------:R-:W-:Y:S01]  /*9070*/  FMUL R88, R85, R88 ;  /* 0x0000005855587220 */ /* 0x000fe20000400000 */
[----:B------:R0:W-:Y:S01]  /*9080*/  @P6 STG.E.128 [R100.64], R44 ;  /* 0x0000002c64006986 */ /* 0x0001e2000c101d04 */
[----:B------:R-:W-:Y:S01]  /*9090*/  FMUL R43, R117, R84 ;  /* 0x00000054752b7220 */ /* 0x000fe20000400000 */
[----:B------:R-:W-:Y:S01]  /*90a0*/  FMUL R29, R114, R29 ;  /* 0x0000001d721d7220 */ /* 0x000fe20000400000 */
[----:B------:R-:W-:Y:S01]  /*90b0*/  FMUL R30, R119, R30 ;  /* 0x0000001e771e7220 */ /* 0x000fe20000400000 */
[----:B------:R-:W-:Y:S01]  /*90c0*/  IADD3 R50, P0, R27, c[0x0][0x168], RZ ;  /* 0x00005a001b327a10 */ /* 0x000fe20007f1e0ff */
[-C--:B------:R-:W-:Y:S01]  /*90d0*/  FMUL R27, R86, R96.reuse ;  /* 0x00000060561b7220 */ /* 0x080fe20000400000 */
[----:B------:R-:W-:-:S02]  /*90e0*/  FMUL R52, R93, R96 ;  /* 0x000000605d347220 */ /* 0x000fc40000400000 */
[----:B------:R-:W-:Y:S01]  /*90f0*/  IADD3.X R51, R24, c[0x0][0x16c], RZ, P0, !PT ;  /* 0x00005b0018337a10 */ /* 0x000fe200007fe4ff */
[----:B------:R-:W-:Y:S01]  /*9100*/  FMUL R24, R89, R96 ;  /* 0x0000006059187220 */ /* 0x000fe20000400000 */
[----:B0-----:R-:W-:Y:S01]  /*9110*/  FMUL R44, R113, R78 ;  /* 0x0000004e712c7220 */ /* 0x001fe20000400000 */
[----:B------:R-:W-:Y:S01]  /*9120*/  FMUL R45, R116, R81 ;  /* 0x00000051742d7220 */ /* 0x000fe20000400000 */
[----:B------:R-:W-:Y:S01]  /*9130*/  FMUL R46, R118, R83 ;  /* 0x00000053762e7220 */ /* 0x000fe20000400000 */
[----:B------:R-:W-:Y:S02]  /*9140*/  FMUL R47, R125, R88 ;  /* 0x000000587d2f7220 */ /* 0x000fe40000400000 */
[----:B------:R-:W-:Y:S02]  /*9150*/  F2FP.PACK_AB R44, R44, R29 ;  /* 0x0000001d2c2c723e */ /* 0x000fe400000000ff */
[----:B------:R-:W-:Y:S02]  /*9160*/  F2FP.PACK_AB R45, R82, R45 ;  /* 0x0000002d522d723e */ /* 0x000fe400000000ff */
[----:B------:R-:W-:-:S02]  /*9170*/  F2FP.PACK_AB R46, R43, R46 ;  /* 0x0000002e2b2e723e */ /* 0x000fc400000000ff */
[----:B------:R-:W-:Y:S01]  /*9180*/  F2FP.PACK_AB R47, R30, R47 ;  /* 0x0000002f1e2f723e */ /* 0x000fe200000000ff */
[----:B------:R-:W-:Y:S01]  /*9190*/  FMUL R27, R114, R27 ;  /* 0x0000001b721b7220 */ /* 0x000fe20000400000 */
[----:B------:R-:W-:-:S03]  /*91a0*/  FMUL R24, R113, R24 ;  /* 0x0000001871187220 */ /* 0x000fc60000400000 */
[----:B------:R0:W-:Y:S02]  /*91b0*/  @P3 STG.E.128 [R64.64], R44 ;  /* 0x0000002c40003986 */ /* 0x0001e4000c101d04 */
[----:B0-----:R-:W-:Y:S01]  /*91c0*/  FMUL R46, R117, R52 ;  /* 0x00000034752e7220 */ /* 0x001fe20000400000 */
[----:B------:R-:W-:Y:S02]  /*91d0*/  IADD3 R52, P0, R26, c[0x0][0x168], RZ ;  /* 0x00005a001a347a10 */ /* 0x000fe40007f1e0ff */
[----:B------:R-:W-:Y:S01]  /*91e0*/  F2FP.PACK_AB R44, R24, R27 ;  /* 0x0000001b182c723e */ /* 0x000fe200000000ff */
[-C--:B----4-:R-:W-:Y:S01]  /*91f0*/  FMUL R27, R224, R28.reuse ;  /* 0x0000001ce01b7220 */ /* 0x090fe20000400000 */
[----:B------:R-:W-:Y:S01]  /*9200*/  IADD3.X R53, R22, c[0x0][0x16c], RZ, P0, !PT ;  /* 0x00005b0016357a10 */ /* 0x000fe200007fe4ff */
[-C--:B-----5:R-:W-:Y:S01]  /*9210*/  FMUL R22, R206, R28.reuse ;  /* 0x0000001cce167220 */ /* 0x0a0fe20000400000 */
[----:B------:R-:W2:Y:S01]  /*9220*/  LDL.LU R224, [R1+0x11c] ;  /* 0x00011c0001e07983 */ /* 0x000ea20000300800 */
[----:B------:R-:W-:-:S03]  /*9230*/  FMUL R24, R226, R28 ;  /* 0x0000001ce2187220 */ /* 0x000fc60000400000 */
[----:B------:R-:W3:Y:S04]  /*9240*/  LDL.LU R206, [R1+0x104] ;  /* 0x0001040001ce7983 */ /* 0x000ee80000300800 */
[----:B------:R-:W4:Y:S01]  /*9250*/  LDL.LU R226, [R1+0xfc] ;  /* 0x0000fc0001e27983 */ /* 0x000f220000300800 */
        /* <DEDUP_REMOVED lines=8> */
[----:B------:R-:W5:Y:S02]  /*92e0*/  LDL.LU R176, [R1+0xe4] ;  /* 0x0000e40001b07983 */ /* 0x000f640000300800 */
[----:B------:R-:W-:Y:S01]  /*92f0*/  F2FP.PACK_AB R45, R30, R29 ;  /* 0x0000001d1e2d723e */ /* 0x000fe200000000ff */
[-C--:B------:R-:W-:Y:S01]  /*9300*/  FMUL R29, R177, R28.reuse ;  /* 0x0000001cb11d7220 */ /* 0x080fe20000400000 */
[----:B------:R-:W-:Y:S01]  /*9310*/  F2FP.PACK_AB R46, R46, R43 ;  /* 0x0000002b2e2e723e */ /* 0x000fe200000000ff */
[-C--:B------:R-:W-:Y:S01]  /*9320*/  FMUL R43, R178, R28.reuse ;  /* 0x0000001cb22b7220 */ /* 0x080fe20000400000 */
[----:B------:R-:W-:Y:S01]  /*9330*/  FMUL R30, R20, R28 ;  /* 0x0000001c141e7220 */ /* 0x000fe20000400000 */
[----:B------:R-:W-:Y:S01]  /*9340*/  FMUL R47, R125, R96 ;  /* 0x000000607d2f7220 */ /* 0x000fe20000400000 */
[----:B------:R-:W-:Y:S01]  /*9350*/  FMUL R94, R119, R94 ;  /* 0x0000005e775e7220 */ /* 0x000fe20000400000 */
[----:B------:R-:W5:Y:S01]  /*9360*/  LDL.LU R20, [R1+0x1bc] ;  /* 0x0001bc0001147983 */ /* 0x000f620000300800 */
[----:B------:R-:W-:Y:S01]  /*9370*/  FMUL R27, R114, R27 ;  /* 0x0000001b721b7220 */ /* 0x000fe20000400000 */
[----:B------:R-:W-:-:S02]  /*9380*/  FMUL R22, R113, R22 ;  /* 0x0000001671167220 */ /* 0x000fc40000400000 */
[----:B------:R-:W-:Y:S01]  /*9390*/  F2FP.PACK_AB R47, R94, R47 ;  /* 0x0000002f5e2f723e */ /* 0x000fe200000000ff */
[----:B------:R-:W-:Y:S01]  /*93a0*/  FMUL R43, R118, R43 ;  /* 0x0000002b762b7220 */ /* 0x000fe20000400000 */
[----:B------:R-:W-:-:S03]  /*93b0*/  FMUL R30, R125, R30 ;  /* 0x0000001e7d1e7220 */ /* 0x000fc60000400000 */
[----:B------:R0:W-:Y:S02]  /*93c0*/  @P4 STG.E.128 [R102.64], R44 ;  /* 0x0000002c66004986 */ /* 0x0001e4000c101d04 */
[----:B0-----:R-:W-:Y:S01]  /*93d0*/  F2FP.PACK_AB R44, R22, R27 ;  /* 0x0000001b162c723e */ /* 0x001fe200000000ff */
[-C--:B------:R-:W-:Y:S01]  /*93e0*/  FMUL R26, R179, R28.reuse ;  /* 0x0000001cb31a7220 */ /* 0x080fe20000400000 */
[----:B------:R-:W-:Y:S02]  /*93f0*/  FMUL R28, R25, R28 ;  /* 0x0000001c191c7220 */ /* 0x000fe40000400000 */
[----:B------:R-:W5:Y:S01]  /*9400*/  LDL.LU R25, [R1+0x1b8] ;  /* 0x0001b80001197983 */ /* 0x000f620000300800 */
[----:B------:R-:W-:Y:S01]  /*9410*/  FMUL R26, R117, R26 ;  /* 0x0000001a751a7220 */ /* 0x000fe20000400000 */
[----:B------:R-:W-:Y:S02]  /*9420*/  FMUL R47, R119, R28 ;  /* 0x0000001c772f7220 */ /* 0x000fe40000400000 */
[----:B------:R-:W5:Y:S02]  /*9430*/  LDL.LU R177, [R1+0x154] ;  /* 0x0001540001b17983 */ /* 0x000f640000300800 */
[----:B------:R-:W-:-:S02]  /*9440*/  F2FP.PACK_AB R46, R26, R43 ;  /* 0x0000002b1a2e723e */ /* 0x000fc400000000ff */
[----:B------:R-:W5:Y:S01]  /*9450*/  LDL.LU R178, [R1+0x160] ;  /* 0x0001600001b27983 */ /* 0x000f620000300800 */
[----:B------:R-:W-:-:S03]  /*9460*/  F2FP.PACK_AB R47, R47, R30 ;  /* 0x0000001e2f2f723e */ /* 0x000fc600000000ff */
[----:B------:R-:W5:Y:S01]  /*9470*/  LDL.LU R179, [R1+0x150] ;  /* 0x0001500001b37983 */ /* 0x000f620000300800 */
[-C--:B------:R-:W-:Y:S01]  /*9480*/  FMUL R26, R18, R31.reuse ;  /* 0x0000001f121a7220 */ /* 0x080fe20000400000 */
[-C--:B------:R-:W-:Y:S01]  /*9490*/  FMUL R30, R23, R31.reuse ;  /* 0x0000001f171e7220 */ /* 0x080fe20000400000 */
[-C--:B--2---:R-:W-:Y:S02]  /*94a0*/  FMUL R27, R224, R31.reuse ;  /* 0x0000001fe01b7220 */ /* 0x084fe40000400000 */
[----:B------:R-:W2:Y:S01]  /*94b0*/  LDL.LU R224, [R1+0x13c] ;  /* 0x00013c0001e07983 */ /* 0x000ea20000300800 */
[----:B---3--:R-:W-:-:S03]  /*94c0*/  FMUL R22, R206, R31 ;  /* 0x0000001fce167220 */ /* 0x008fc60000400000 */
[----:B------:R-:W3:Y:S01]  /*94d0*/  LDL.LU R206, [R1+0x138] ;  /* 0x0001380001ce7983 */ /* 0x000ee20000300800 */
[----:B----4-:R-:W-:-:S03]  /*94e0*/  FMUL R43, R226, R31 ;  /* 0x0000001fe22b7220 */ /* 0x010fc60000400000 */
[----:B------:R-:W4:Y:S04]  /*94f0*/  LDL.LU R226, [R1+0x118] ;  /* 0x0001180001e27983 */ /* 0x000f280000300800 */
[----:B------:R-:W2:Y:S04]  /*9500*/  LDL.LU R18, [R1+0x1b4] ;  /* 0x0001b40001127983 */ /* 0x000ea80000300800 */
[----:B------:R-:W2:Y:S01]  /*9510*/  LDL.LU R23, [R1+0x1b0] ;  /* 0x0001b00001177983 */ /* 0x000ea20000300800 */
[----:B------:R-:W-:Y:S01]  /*9520*/  FMUL R29, R116, R29 ;  /* 0x0000001d741d7220 */ /* 0x000fe20000400000 */
[C---:B------:R-:W-:Y:S01]  /*9530*/  FMUL R24, R115.reuse, R24 ;  /* 0x0000001873187220 */ /* 0x040fe20000400000 */
[----:B------:R-:W-:Y:S01]  /*9540*/  LOP3.LUT P3, RZ, R12, 0x800, RZ, 0xc0, !PT ;  /* 0x000008000cff7812 */ /* 0x000fe2000786c0ff */
[----:B------:R-:W-:Y:S01]  /*9550*/  FMUL R27, R116, R27 ;  /* 0x0000001b741b7220 */ /* 0x000fe20000400000 */
[----:B------:R-:W-:Y:S01]  /*9560*/  FMUL R22, R115, R22 ;  /* 0x0000001673167220 */ /* 0x000fe20000400000 */
[----:B------:R-:W-:Y:S01]  /*9570*/  FMUL R30, R119, R30 ;  /* 0x0000001e771e7220 */ /* 0x000fe20000400000 */
[----:B------:R-:W-:Y:S01]  /*9580*/  F2FP.PACK_AB R45, R24, R29 ;  /* 0x0000001d182d723e */ /* 0x000fe200000000ff */
[-C--:B-----5:R-:W-:Y:S01]  /*9590*/  FMUL R24, R176, R31.reuse ;  /* 0x0000001fb0187220 */ /* 0x0a0fe20000400000 */
[----:B------:R-:W5:Y:S07]  /*95a0*/  LDL.LU R168, [R1+0x14c] ;  /* 0x00014c0001a87983 */ /* 0x000f6e0000300800 */
[----:B------:R0:W-:Y:S02]  /*95b0*/  @P3 STG.E.128 [R48.64], R44 ;  /* 0x0000002c30003986 */ /* 0x0001e4000c101d04 */
[----:B0-----:R-:W-:Y:S01]  /*95c0*/  FMUL R44, R117, R24 ;  /* 0x00000018752c7220 */ /* 0x001fe20000400000 */
[----:B------:R-:W-:Y:S01]  /*95d0*/  IADD3 R28, P0, R25, c[0x0][0x168], RZ ;  /* 0x00005a00191c7a10 */ /* 0x000fe20007f1e0ff */
[----:B------:R-:W-:-:S02]  /*95e0*/  FMUL R25, R174, R31 ;  /* 0x0000001fae197220 */ /* 0x000fc40000400000 */
[----:B------:R-:W5:Y:S01]  /*95f0*/  LDL.LU R174, [R1+0x15c] ;  /* 0x00015c0001ae7983 */ /* 0x000f620000300800 */
[----:B------:R-:W-:Y:S01]  /*9600*/  IADD3.X R29, R20, c[0x0][0x16c], RZ, P0, !PT ;  /* 0x00005b00141d7a10 */ /* 0x000fe200007fe4ff */
[----:B------:R-:W-:Y:S01]  /*9610*/  FMUL R20, R175, R31 ;  /* 0x0000001faf147220 */ /* 0x000fe20000400000 */
[----:B------:R-:W-:Y:S01]  /*9620*/  FMUL R25, R114, R25 ;  /* 0x0000001972197220 */ /* 0x000fe20000400000 */
[----:B------:R-:W-:Y:S01]  /*9630*/  FMUL R31, R125, R26 ;  /* 0x0000001a7d1f7220 */ /* 0x000fe20000400000 */
[----:B------:R-:W5:Y:S01]  /*9640*/  LDL.LU R175, [R1+0x148] ;  /* 0x0001480001af7983 */ /* 0x000f620000300800 */
[----:B------:R-:W-:-:S05]  /*9650*/  FMUL R20, R113, R20 ;  /* 0x0000001471147220 */ /* 0x000fca0000400000 */
[----:B------:R-:W-:Y:S02]  /*9660*/  F2FP.PACK_AB R24, R20, R25 ;  /* 0x000000191418723e */ /* 0x000fe400000000ff */
[----:B------:R-:W-:Y:S02]  /*9670*/  F2FP.PACK_AB R25, R22, R27 ;  /* 0x0000001b1619723e */ /* 0x000fe400000000ff */
[----:B------:R-:W-:Y:S02]  /*9680*/  F2FP.PACK_AB R27, R30, R31 ;  /* 0x0000001f1e1b723e */ /* 0x000fe400000000ff */
[----:B--2---:R-:W-:Y:S01]  /*9690*/  IADD3 R30, P0, R23, c[0x0][0x168], RZ ;  /* 0x00005a00171e7a10 */ /* 0x004fe20007f1e0ff */
[-C--:B------:R-:W-:Y:S02]  /*96a0*/  FMUL R23, R177, R32.reuse ;  /* 0x00000020b1177220 */ /* 0x080fe40000400000 */
[----:B------:R-:W2:Y:S01]  /*96b0*/  LDL.LU R177, [R1+0x134] ;  /* 0x0001340001b17983 */ /* 0x000ea20000300800 */
[----:B------:R-:W-:Y:S01]  /*96c0*/  IADD3.X R31, R18, c[0x0][0x16c], RZ, P0, !PT ;  /* 0x00005b00121f7a10 */ /* 0x000fe200007fe4ff */
[----:B------:R-:W-:-:S02]  /*96d0*/  FMUL R18, R178, R32 ;  /* 0x00000020b2127220 */ /* 0x000fc40000400000 */
[----:B------:R-:W5:Y:S01]  /*96e0*/  LDL.LU R178, [R1+0x130] ;  /* 0x0001300001b27983 */ /* 0x000f620000300800 */
[----:B------:R-:W-:Y:S01]  /*96f0*/  LOP3.LUT P4, RZ, R12, 0x1000, RZ, 0xc0, !PT ;  /* 0x000010000cff7812 */ /* 0x000fe2000788c0ff */
[----:B------:R-:W-:Y:S01]  /*9700*/  FMUL R43, R118, R43 ;  /* 0x0000002b762b7220 */ /* 0x000fe20000400000 */
[-C--:B------:R-:W-:Y:S01]  /*9710*/  FMUL R20, R224, R32.reuse ;  /* 0x00000020e0147220 */ /* 0x080fe20000400000 */
[-C--:B---3--:R-:W-:Y:S01]  /*9720*/  FMUL R45, R206, R32.reuse ;  /* 0x00000020ce2d7220 */ /* 0x088fe20000400000 */
[-C--:B----4-:R-:W-:Y:S02]  /*9730*/  FMUL R22, R226, R32.reuse ;  /* 0x00000020e2167220 */ /* 0x090fe40000400000 */
[----:B------:R-:W-:Y:S01]  /*9740*/  F2FP.PACK_AB R26, R44, R43 ;  /* 0x0000002b2c1a723e */ /* 0x000fe200000000ff */
[-C--:B------:R-:W-:Y:S01]  /*9750*/  FMUL R43, R179, R32.reuse ;  /* 0x00000020b32b7220 */ /* 0x080fe20000400000 */
[-C--:B------:R-:W-:Y:S01]  /*9760*/  FMUL R44, R16, R32.reuse ;  /* 0x00000020102c7220 */ /* 0x080fe20000400000 */
[----:B------:R-:W3:Y:S01]  /*9770*/  LDL.LU R179, [R1+0x114] ;  /* 0x0001140001b37983 */ /* 0x000ee20000300800 */
[----:B------:R-:W-:-:S03]  /*9780*/  FMUL R32, R21, R32 ;  /* 0x0000002015207220 */ /* 0x000fc60000400000 */
[----:B------:R-:W4:Y:S01]  /*9790*/  LDL.LU R16, [R1+0x1ac] ;  /* 0x0001ac0001107983 */ /* 0x000f220000300800 */
[----:B------:R-:W-:-:S03]  /*97a0*/  FMUL R23, R114, R23 ;  /* 0x0000001772177220 */ /* 0x000fc60000400000 */
[----:B------:R-:W3:Y:S01]  /*97b0*/  LDL.LU R21, [R1+0x1a8] ;  /* 0x0001a80001157983 */ /* 0x000ee20000300800 */
[----:B------:R-:W-:Y:S01]  /*97c0*/  FMUL R18, R113, R18 ;  /* 0x0000001271127220 */ /* 0x000fe20000400000 */
[----:B------:R-:W-:Y:S02]  /*97d0*/  FMUL R44, R125, R44 ;  /* 0x0000002c7d2c7220 */ /* 0x000fe40000400000 */
[----:B------:R0:W-:Y:S04]  /*97e0*/  @P4 STG.E.128 [R50.64], R24 ;  /* 0x0000001832004986 */ /* 0x0001e8000c101d04 */
[----:B------:R-:W4:Y:S04]  /*97f0*/  LDL.LU R176, [R1+0x144] ;  /* 0x0001440001b07983 */ /* 0x000f280000300800 */
[----:B------:R-:W4:Y:S04]  /*9800*/  LDL.LU R224, [R1+0x158] ;  /* 0x0001580001e07983 */ /* 0x000f280000300800 */
[----:B------:R-:W4:Y:S04]  /*9810*/  LDL.LU R206, [R1+0x140] ;  /* 0x0001400001ce7983 */ /* 0x000f280000300800 */
[----:B------:R-:W4:Y:S01]  /*9820*/  LDL.LU R226, [R1+0x12c] ;  /* 0x00012c0001e27983 */ /* 0x000f220000300800 */
[----:B0-----:R-:W-:Y:S01]  /*9830*/  FMUL R25, R116, R43 ;  /* 0x0000002b74197220 */ /* 0x001fe20000400000 */
[----:B------:R-:W-:Y:S01]  /*9840*/  FMUL R26, R118, R45 ;  /* 0x0000002d761a7220 */ /* 0x000fe20000400000 */
[----:B------:R-:W-:Y:S01]  /*9850*/  FMUL R27, R117, R22 ;  /* 0x00000016751b7220 */ /* 0x000fe20000400000 */
[----:B------:R-:W-:Y:S01]  /*9860*/  FMUL R43, R119, R32 ;  /* 0x00000020772b7220 */ /* 0x000fe20000400000 */
[----:B------:R-:W-:-:S03]  /*9870*/  F2FP.PACK_AB R24, R18, R23 ;  /* 0x000000171218723e */ /* 0x000fc600000000ff */
[----:B------:R-:W-:Y:S02]  /*9880*/  F2FP.PACK_AB R26, R27, R26 ;  /* 0x0000001a1b1a723e */ /* 0x000fe400000000ff */
[----:B------:R-:W-:Y:S01]  /*9890*/  F2FP.PACK_AB R27, R43, R44 ;  /* 0x0000002c2b1b723e */ /* 0x000fe200000000ff */
[-C--:B------:R-:W-:Y:S01]  /*98a0*/  FMUL R22, R14, R33.reuse ;  /* 0x000000210e167220 */ /* 0x080fe20000400000 */
[-C--:B------:R-:W-:Y:S01]  /*98b0*/  FMUL R32, R19, R33.reuse ;  /* 0x0000002113207220 */ /* 0x080fe20000400000 */
[-C--:B--2---:R-:W-:Y:S02]  /*98c0*/  FMUL R18, R177, R33.reuse ;  /* 0x00000021b1127220 */ /* 0x084fe40000400000 */
[----:B------:R-:W2:Y:S01]  /*98d0*/  LDL.LU R177, [R1+0x128] ;  /* 0x0001280001b17983 */ /* 0x000ea20000300800 */
[----:B-----5:R-:W-:-:S03]  /*98e0*/  FMUL R43, R178, R33 ;  /* 0x00000021b22b7220 */ /* 0x020fc60000400000 */
[----:B------:R-:W5:Y:S04]  /*98f0*/  LDL.LU R178, [R1+0x110] ;  /* 0x0001100001b27983 */ /* 0x000f680000300800 */
[----:B------:R-:W5:Y:S04]  /*9900*/  LDL.LU R14, [R1+0x1a4] ;  /* 0x0001a400010e7983 */ /* 0x000f680000300800 */
[----:B------:R-:W5:Y:S01]  /*9910*/  LDL.LU R19, [R1+0x1a0] ;  /* 0x0001a00001137983 */ /* 0x000f620000300800 */
[----:B------:R-:W-:Y:S01]  /*9920*/  LOP3.LUT P3, RZ, R12, 0x2000, RZ, 0xc0, !PT ;  /* 0x000020000cff7812 */ /* 0x000fe2000786c0ff */
[----:B------:R-:W-:-:S05]  /*9930*/  FMUL R20, R115, R20 ;  /* 0x0000001473147220 */ /* 0x000fca0000400000 */
[----:B------:R-:W-:Y:S01]  /*9940*/  F2FP.PACK_AB R25, R20, R25 ;  /* 0x000000191419723e */ /* 0x000fe200000000ff */
[-C--:B---3--:R-:W-:Y:S01]  /*9950*/  FMUL R20, R179, R33.reuse ;  /* 0x00000021b3147220 */ /* 0x088fe20000400000 */
[----:B------:R-:W-:Y:S01]  /*9960*/  FMUL R23, R175, R33 ;  /* 0x00000021af177220 */ /* 0x000fe20000400000 */
[----:B------:R-:W-:Y:S01]  /*9970*/  FMUL R43, R118, R43 ;  /* 0x0000002b762b7220 */ /* 0x000fe20000400000 */
[----:B------:R-:W-:Y:S01]  /*9980*/  FMUL R18, R115, R18 ;  /* 0x0000001273127220 */ /* 0x000fe20000400000 */
[----:B------:R-:W-:Y:S02]  /*9990*/  FMUL R32, R119, R32 ;  /* 0x0000002077207220 */ /* 0x000fe40000400000 */
[----:B------:R0:W-:Y:S01]  /*99a0*/  @P3 STG.E.128 [R52.64], R24 ;  /* 0x0000001834003986 */ /* 0x0001e2000c101d04 */
[----:B------:R-:W-:-:S03]  /*99b0*/  FMUL R23, R116, R23 ;  /* 0x0000001774177220 */ /* 0x000fc60000400000 */
[----:B------:R-:W3:Y:S01]  /*99c0*/  LDL.LU R179, [R1+0x10c] ;  /* 0x00010c0001b37983 */ /* 0x000ee20000300800 */
[----:B0-----:R-:W-:Y:S01]  /*99d0*/  IADD3 R24, P0, R21, c[0x0][0x168], RZ ;  /* 0x00005a0015187a10 */ /* 0x001fe20007f1e0ff */
[-C--:B------:R-:W-:Y:S01]  /*99e0*/  FMUL R21, R168, R33.reuse ;  /* 0x00000021a8157220 */ /* 0x080fe20000400000 */
[----:B------:R-:W-:Y:S01]  /*99f0*/  FMUL R26, R117, R20 ;  /* 0x00000014751a7220 */ /* 0x000fe20000400000 */
[----:B------:R-:W-:Y:S01]  /*9a00*/  FMUL R27, R125, R22 ;  /* 0x000000167d1b7220 */ /* 0x000fe20000400000 */
[----:B----4-:R-:W-:Y:S01]  /*9a10*/  IADD3.X R25, R16, c[0x0][0x16c], RZ, P0, !PT ;  /* 0x00005b0010197a10 */ /* 0x010fe200007fe4ff */
[----:B------:R-:W-:Y:S01]  /*9a20*/  FMUL R16, R174, R33 ;  /* 0x00000021ae107220 */ /* 0x000fe20000400000 */
[----:B------:R-:W-:Y:S01]  /*9a30*/  FMUL R21, R114, R21 ;  /* 0x0000001572157220 */ /* 0x000fe20000400000 */
[----:B------:R-:W4:Y:S02]  /*9a40*/  LDL.LU R168, [R1+0x124] ;  /* 0x0001240001a87983 */ /* 0x000f240000300800 */
[----:B------:R-:W-:Y:S01]  /*9a50*/  FMUL R16, R113, R16 ;  /* 0x0000001071107220 */ /* 0x000fe20000400000 */
[----:B------:R-:W-:Y:S01]  /*9a60*/  F2FP.PACK_AB R22, R26, R43 ;  /* 0x0000002b1a16723e */ /* 0x000fe200000000ff */
[----:B------:R-:W3:Y:S03]  /*9a70*/  LDL.LU R174, [R1+0x100] ;  /* 0x0001000001ae7983 */ /* 0x000ee60000300800 */
[----:B------:R-:W-:-:S02]  /*9a80*/  F2FP.PACK_AB R20, R16, R21 ;  /* 0x000000151014723e */ /* 0x000fc400000000ff */
[----:B------:R-:W-:Y:S02]  /*9a90*/  F2FP.PACK_AB R21, R18, R23 ;  /* 0x000000171215723e */ /* 0x000fe400000000ff */
[----:B------:R-:W-:Y:S01]  /*9aa0*/  F2FP.PACK_AB R23, R32, R27 ;  /* 0x0000001b2017723e */ /* 0x000fe200000000ff */
[-C--:B------:R-:W-:Y:S01]  /*9ab0*/  FMUL R33, R206, R34.reuse ;  /* 0x00000022ce217220 */ /* 0x080fe20000400000 */
[-C--:B------:R-:W-:Y:S01]  /*9ac0*/  FMUL R16, R226, R34.reuse ;  /* 0x00000022e2107220 */ /* 0x080fe20000400000 */
[-C--:B------:R-:W-:Y:S01]  /*9ad0*/  FMUL R32, R13, R34.reuse ;  /* 0x000000220d207220 */ /* 0x080fe20000400000 */
[-C--:B--2---:R-:W-:Y:S01]  /*9ae0*/  FMUL R43, R177, R34.reuse ;  /* 0x00000022b12b7220 */ /* 0x084fe20000400000 */
[----:B-----5:R-:W-:Y:S01]  /*9af0*/  FMUL R18, R178, R34 ;  /* 0x00000022b2127220 */ /* 0x020fe20000400000 */
[----:B------:R-:W-:-:S04]  /*9b00*/  IADD3 R26, P0, R19, c[0x0][0x168], RZ ;  /* 0x00005a00131a7a10 */ /* 0x000fc80007f1e0ff */
[----:B------:R-:W-:Y:S01]  /*9b10*/  IADD3.X R27, R14, c[0x0][0x16c], RZ, P0, !PT ;  /* 0x00005b000e1b7a10 */ /* 0x000fe200007fe4ff */
[-C--:B------:R-:W-:Y:S02]  /*9b20*/  FMUL R14, R224, R34.reuse ;  /* 0x00000022e00e7220 */ /* 0x080fe40000400000 */
[----:B------:R-:W2:Y:S01]  /*9b30*/  LDL.LU R224, [R1+0xf8] ;  /* 0x0000f80001e07983 */ /* 0x000ea20000300800 */
[-C--:B------:R-:W-:Y:S01]  /*9b40*/  FMUL R19, R176, R34.reuse ;  /* 0x00000022b0137220 */ /* 0x080fe20000400000 */
[----:B------:R-:W-:Y:S02]  /*9b50*/  FMUL R34, R17, R34 ;  /* 0x0000002211227220 */ /* 0x000fe40000400000 */
[----:B------:R-:W5:Y:S04]  /*9b60*/  LDL.LU R206, [R1+0xf0] ;  /* 0x0000f00001ce7983 */ /* 0x000f680000300800 */
[----:B------:R-:W3:Y:S04]  /*9b70*/  LDL.LU R226, [R1+0xe0] ;  /* 0x0000e00001e27983 */ /* 0x000ee80000300800 */
[----:B------:R-:W3:Y:S04]  /*9b80*/  LDL.LU R13, [R1+0x19c] ;  /* 0x00019c00010d7983 */ /* 0x000ee80000300800 */
[----:B------:R-:W3:Y:S01]  /*9b90*/  LDL.LU R17, [R1+0x198] ;  /* 0x0001980001117983 */ /* 0x000ee20000300800 */
[----:B------:R-:W-:Y:S01]  /*9ba0*/  LOP3.LUT P4, RZ, R12, 0x4000, RZ, 0xc0, !PT ;  /* 0x000040000cff7812 */ /* 0x000fe2000788c0ff */
[----:B------:R-:W-:-:S02]  /*9bb0*/  FMUL R32, R125, R32 ;  /* 0x000000207d207220 */ /* 0x000fc40000400000 */
[----:B------:R-:W4:Y:S04]  /*9bc0*/  LDL.LU R175, [R1+0xdc] ;  /* 0x0000dc0001af7983 */ /* 0x000f280000300800 */
[----:B------:R-:W4:Y:S04]  /*9bd0*/  LDL.LU R176, [R1+0xec] ;  /* 0x0000ec0001b07983 */ /* 0x000f280000300800 */
[----:B------:R-:W4:Y:S04]  /*9be0*/  LDL.LU R177, [R1+0xd8] ;  /* 0x0000d80001b17983 */ /* 0x000f280000300800 */
[----:B------:R0:W-:Y:S04]  /*9bf0*/  @P4 STG.E.128 [R28.64], R20 ;  /* 0x000000141c004986 */ /* 0x0001e8000c101d04 */
[----:B------:R-:W4:Y:S01]  /*9c00*/  LDL.LU R178, [R1+0xc8] ;  /* 0x0000c80001b27983 */ /* 0x000f220000300800 */
[----:B------:R-:W-:Y:S01]  /*9c10*/  FMUL R16, R115, R16 ;  /* 0x0000001073107220 */ /* 0x000fe20000400000 */
[----:B0-----:R-:W-:Y:S01]  /*9c20*/  FMUL R22, R118, R43 ;  /* 0x0000002b76167220 */ /* 0x001fe20000400000 */
[----:B------:R-:W-:Y:S01]  /*9c30*/  FMUL R23, R117, R18 ;  /* 0x0000001275177220 */ /* 0x000fe20000400000 */
[----:B------:R-:W-:-:S04]  /*9c40*/  FMUL R29, R119, R34 ;  /* 0x00000022771d7220 */ /* 0x000fc80000400000 */
[----:B------:R-:W-:Y:S02]  /*9c50*/  F2FP.PACK_AB R22, R23, R22 ;  /* 0x000000161716723e */ /* 0x000fe400000000ff */
[----:B------:R-:W-:Y:S01]  /*9c60*/  F2FP.PACK_AB R23, R29, R32 ;  /* 0x000000201d17723e */ /* 0x000fe200000000ff */
[-C--:B------:R-:W-:Y:S01]  /*9c70*/  FMUL R32, R0, R35.reuse ;  /* 0x0000002300207220 */ /* 0x080fe20000400000 */
[----:B------:R-:W-:Y:S01]  /*9c80*/  FMUL R34, R15, R35 ;  /* 0x000000230f227220 */ /* 0x000fe20000400000 */
[----:B------:R-:W-:Y:S01]  /*9c90*/  FMUL R21, R116, R33 ;  /* 0x0000002174157220 */ /* 0x000fe20000400000 */
[----:B------:R-:W-:Y:S01]  /*9ca0*/  FMUL R19, R114, R19 ;  /* 0x0000001372137220 */ /* 0x000fe20000400000 */
[----:B------:R-:W-:-:S03]  /*9cb0*/  FMUL R14, R113, R14 ;  /* 0x0000000e710e7220 */ /* 0x000fc60000400000 */
[----:B------:R-:W-:Y:S02]  /*9cc0*/  F2FP.PACK_AB R21, R16, R21 ;  /* 0x000000151015723e */ /* 0x000fe400000000ff */
[----:B------:R-:W-:Y:S01]  /*9cd0*/  F2FP.PACK_AB R20, R14, R19 ;  /* 0x000000130e14723e */ /* 0x000fe200000000ff */
[----:B--2---:R-:W-:Y:S01]  /*9ce0*/  FMUL R16, R224, R35 ;  /* 0x00000023e0107220 */ /* 0x004fe20000400000 */
[----:B---3--:R-:W-:-:S04]  /*9cf0*/  IADD3 R28, P0, R17, c[0x0][0x168], RZ ;  /* 0x00005a00111c7a10 */ /* 0x008fc80007f1e0ff */
[----:B------:R-:W-:Y:S01]  /*9d00*/  IADD3.X R29, R13, c[0x0][0x16c], RZ, P0, !PT ;  /* 0x00005b000d1d7a10 */ /* 0x000fe200007fe4ff */
[-C--:B------:R-:W-:Y:S02]  /*9d10*/  FMUL R13, R179, R35.reuse ;  /* 0x00000023b30d7220 */ /* 0x080fe40000400000 */
[----:B------:R-:W2:Y:S04]  /*9d20*/  LDL.LU R179, [R1+0xc4] ;  /* 0x0000c40001b37983 */ /* 0x000ea80000300800 */
[----:B------:R-:W3:Y:S04]  /*9d30*/  LDL.LU R0, [R1+0x194] ;  /* 0x0001940001007983 */ /* 0x000ee80000300800 */
[----:B------:R-:W3:Y:S01]  /*9d40*/  LDL.LU R15, [R1+0x190] ;  /* 0x00019000010f7983 */ /* 0x000ee20000300800 */
[-C--:B-----5:R-:W-:Y:S01]  /*9d50*/  FMUL R19, R206, R35.reuse ;  /* 0x00000023ce137220 */ /* 0x0a0fe20000400000 */
[----:B------:R-:W-:-:S02]  /*9d60*/  FMUL R18, R226, R35 ;  /* 0x00000023e2127220 */ /* 0x000fc40000400000 */
[----:B------:R-:W5:Y:S04]  /*9d70*/  LDL.LU R224, [R1+0xbc] ;  /* 0x0000bc0001e07983 */ /* 0x000f680000300800 */
[----:B------:R-:W5:Y:S04]  /*9d80*/  LDL.LU R206, [R1+0xb8] ;  /* 0x0000b80001ce7983 */ /* 0x000f680000300800 */
[----:B------:R-:W5:Y:S01]  /*9d90*/  LDL.LU R226, [R1+0xac] ;  /* 0x0000ac0001e27983 */ /* 0x000f620000300800 */
[----:B------:R-:W-:Y:S01]  /*9da0*/  LOP3.LUT P3, RZ, R12, 0x80000, RZ, 0xc0, !PT ;  /* 0x000800000cff7812 */ /* 0x000fe2000786c0ff */
[----:B----4-:R-:W-:Y:S01]  /*9db0*/  FMUL R14, R168, R35 ;  /* 0x00000023a80e7220 */ /* 0x010fe20000400000 */
[----:B------:R-:W-:Y:S01]  /*9dc0*/  FMUL R13, R114, R13 ;  /* 0x0000000d720d7220 */ /* 0x000fe20000400000 */
[----:B------:R-:W4:Y:S02]  /*9dd0*/  LDL.LU R167, [R1+0xb4] ;  /* 0x0000b40001a77983 */ /* 0x000f240000300800 */
[----:B------:R-:W-:-:S02]  /*9de0*/  FMUL R14, R113, R14 ;  /* 0x0000000e710e7220 */ /* 0x000fc40000400000 */
[----:B------:R-:W4:Y:S01]  /*9df0*/  LDL.LU R199, [R1+0xc0] ;  /* 0x0000c00001c77983 */ /* 0x000f220000300800 */
[----:B------:R-:W-:-:S03]  /*9e00*/  FMUL R17, R174, R35 ;  /* 0x00000023ae117220 */ /* 0x000fc60000400000 */
[----:B------:R-:W4:Y:S04]  /*9e10*/  LDL.LU R172, [R1+0xb0] ;  /* 0x0000b00001ac7983 */ /* 0x000f280000300800 */
[----:B------:R0:W-:Y:S04]  /*9e20*/  @P3 STG.E.128 [R30.64], R20 ;  /* 0x000000141e003986 */ /* 0x0001e8000c101d04 */
[----:B------:R-:W4:Y:S04]  /*9e30*/  LDL.LU R173, [R1+0xa8] ;  /* 0x0000a80001ad7983 */ /* 0x000f280000300800 */
[----:B------:R-:W4:Y:S01]  /*9e40*/  LDL.LU R169, [R1+0xa4] ;  /* 0x0000a40001a97983 */ /* 0x000f220000300800 */
[----:B------:R-:W-:-:S03]  /*9e50*/  FMUL R19, R118, R19 ;  /* 0x0000001376137220 */ /* 0x000fc60000400000 */
[----:B------:R-:W4:Y:S01]  /*9e60*/  LDL.LU R168, [R1+0x9c] ;  /* 0x00009c0001a87983 */ /* 0x000f220000300800 */
[----:B------:R-:W-:-:S03]  /*9e70*/  FMUL R18, R117, R18 ;  /* 0x0000001275127220 */ /* 0x000fc60000400000 */
[----:B------:R-:W4:Y:S01]  /*9e80*/  LDL.LU R174, [R1+0x98] ;  /* 0x0000980001ae7983 */ /* 0x000f220000300800 */
[----:B0-----:R-:W-:Y:S01]  /*9e90*/  FMUL R20, R115, R16 ;  /* 0x0000001073147220 */ /* 0x001fe20000400000 */
[----:B------:R-:W-:Y:S01]  /*9ea0*/  F2FP.PACK_AB R16, R14, R13 ;  /* 0x0000000d0e10723e */ /* 0x000fe200000000ff */
[----:B------:R-:W-:Y:S02]  /*9eb0*/  FMUL R13, R175, R36 ;  /* 0x00000024af0d7220 */ /* 0x000fe40000400000 */
[----:B------:R-:W4:Y:S01]  /*9ec0*/  LDL.LU R175, [R1+0x8c] ;  /* 0x00008c0001af7983 */ /* 0x000f220000300800 */
[----:B------:R-:W-:Y:S01]  /*9ed0*/  FMUL R32, R125, R32 ;  /* 0x000000207d207220 */ /* 0x000fe20000400000 */
[----:B------:R-:W-:Y:S01]  /*9ee0*/  FMUL R21, R119, R34 ;  /* 0x0000002277157220 */ /* 0x000fe20000400000 */
[----:B------:R-:W-:Y:S01]  /*9ef0*/  FMUL R17, R116, R17 ;  /* 0x0000001174117220 */ /* 0x000fe20000400000 */
[----:B------:R-:W-:-:S03]  /*9f00*/  F2FP.PACK_AB R18, R18, R19 ;  /* 0x000000131212723e */ /* 0x000fc600000000ff */
[----:B------:R-:W-:Y:S01]  /*9f10*/  F2FP.PACK_AB R19, R21, R32 ;  /* 0x000000201513723e */ /* 0x000fe200000000ff */
[-C--:B------:R-:W-:Y:S01]  /*9f20*/  FMUL R21, R177, R36.reuse ;  /* 0x00000024b1157220 */ /* 0x080fe20000400000 */
[----:B------:R-:W-:Y:S01]  /*9f30*/  F2FP.PACK_AB R17, R20, R17 ;  /* 0x000000111411723e */ /* 0x000fe200000000ff */
[-C--:B------:R-:W-:Y:S01]  /*9f40*/  FMUL R20, R178, R36.reuse ;  /* 0x00000024b2147220 */ /* 0x080fe20000400000 */
[----:B--2---:R-:W-:Y:S01]  /*9f50*/  FMUL R23, R179, R36 ;  /* 0x00000024b3177220 */ /* 0x004fe20000400000 */
[----:B---3--:R-:W-:-:S04]  /*9f60*/  IADD3 R14, P0, R15, c[0x0][0x168], RZ ;  /* 0x00005a000f0e7a10 */ /* 0x008fc80007f1e0ff */
[----:B------:R-:W-:Y:S01]  /*9f70*/  IADD3.X R15, R0, c[0x0][0x16c], RZ, P0, !PT ;  /* 0x00005b00000f7a10 */ /* 0x000fe200007fe4ff */
[-C--:B------:R-:W-:Y:S02]  /*9f80*/  FMUL R0, R176, R36.reuse ;  /* 0x00000024b0007220 */ /* 0x080fe40000400000 */
[----:B------:R-:W2:Y:S01]  /*9f90*/  LDL.LU R176, [R1+0x94] ;  /* 0x0000940001b07983 */ /* 0x000ea20000300800 */
[----:B-----5:R-:W-:-:S03]  /*9fa0*/  FMUL R22, R224, R36 ;  /* 0x00000024e0167220 */ /* 0x020fc60000400000 */
[----:B------:R-:W3:Y:S01]  /*9fb0*/  LDL.LU R177, [R1+0xa0] ;  /* 0x0000a00001b17983 */ /* 0x000ee20000300800 */
[----:B------:R-:W-:-:S03]  /*9fc0*/  FMUL R30, R206, R36 ;  /* 0x00000024ce1e7220 */ /* 0x000fc60000400000 */
[----:B------:R-:W5:Y:S01]  /*9fd0*/  LDL.LU R178, [R1+0x90] ;  /* 0x0000900001b27983 */ /* 0x000f620000300800 */
[----:B------:R-:W-:-:S03]  /*9fe0*/  FMUL R36, R226, R36 ;  /* 0x00000024e2247220 */ /* 0x000fc60000400000 */
[----:B------:R-:W5:Y:S04]  /*9ff0*/  LDL.LU R179, [R1+0x88] ;  /* 0x0000880001b37983 */ /* 0x000f680000300800 */
[----:B------:R-:W5:Y:S04]  /*a000*/  LDL.LU R224, [R1+0x84] ;  /* 0x0000840001e07983 */ /* 0x000f680000300800 */
[----:B------:R-:W5:Y:S04]  /*a010*/  LDL.LU R206, [R1+0x80] ;  /* 0x0000800001ce7983 */ /* 0x000f680000300800 */
[----:B------:R-:W5:Y:S01]  /*a020*/  LDL.LU R226, [R1+0x7c] ;  /* 0x00007c0001e27983 */ /* 0x000f620000300800 */
[----:B------:R-:W-:-:S03]  /*a030*/  LOP3.LUT P4, RZ, R12, 0x40000, RZ, 0xc0, !PT ;  /* 0x000400000cff7812 */ /* 0x000fc6000788c0ff */
[----:B------:R-:W5:Y:S01]  /*a040*/  LDL.LU R156, [R1+0x78] ;  /* 0x00007800019c7983 */ /* 0x000f620000300800 */
[----:B------:R-:W-:-:S03]  /*a050*/  LOP3.LUT P3, RZ, R12, 0x20000, RZ, 0xc0, !PT ;  /* 0x000200000cff7812 */ /* 0x000fc6000786c0ff */
[----:B------:R-:W5:Y:S04]  /*a060*/  LDL.LU R157, [R1+0x70] ;  /* 0x00007000019d7983 */ /* 0x000f680000300800 */
[----:B------:R-:W5:Y:S04]  /*a070*/  LDL.LU R158, [R1+0x74] ;  /* 0x00007400019e7983 */ /* 0x000f680000300800 */
[----:B------:R-:W5:Y:S01]  /*a080*/  LDL.LU R159, [R1+0x6c] ;  /* 0x00006c00019f7983 */ /* 0x000f620000300800 */
[----:B------:R-:W-:-:S03]  /*a090*/  FMUL R13, R114, R13 ;  /* 0x0000000d720d7220 */ /* 0x000fc60000400000 */
[----:B------:R-:W5:Y:S01]  /*a0a0*/  LDL.LU R160, [R1+0x68] ;  /* 0x0000680001a07983 */ /* 0x000f620000300800 */
[----:B------:R-:W-:Y:S01]  /*a0b0*/  FMUL R0, R113, R0 ;  /* 0x0000000071007220 */ /* 0x000fe20000400000 */
[----:B------:R-:W-:Y:S02]  /*a0c0*/  FMUL R20, R115, R20 ;  /* 0x0000001473147220 */ /* 0x000fe40000400000 */
[----:B------:R0:W-:Y:S01]  /*a0d0*/  @P4 STG.E.128 [R24.64], R16 ;  /* 0x0000001018004986 */ /* 0x0001e2000c101d04 */
[----:B------:R-:W-:-:S03]  /*a0e0*/  FMUL R30, R125, R30 ;  /* 0x0000001e7d1e7220 */ /* 0x000fc60000400000 */
[----:B------:R-:W5:Y:S04]  /*a0f0*/  LDL.LU R182, [R1+0x64] ;  /* 0x0000640001b67983 */ /* 0x000f680000300800 */
[----:B------:R-:W5:Y:S04]  /*a100*/  LDL.LU R196, [R1+0x60] ;  /* 0x0000600001c47983 */ /* 0x000f680000300800 */
[----:B------:R-:W5:Y:S04]  /*a110*/  LDL.LU R161, [R1+0x5c] ;  /* 0x00005c0001a17983 */ /* 0x000f680000300800 */
[----:B------:R-:W5:Y:S01]  /*a120*/  LDL.LU R183, [R1+0x58] ;  /* 0x0000580001b77983 */ /* 0x000f620000300800 */
        /* <DEDUP_REMOVED lines=8> */
[----:B------:R-:W-:Y:S01]  /*a1b0*/  F2FP.PACK_AB R17, R20, R17 ;  /* 0x000000111411723e */ /* 0x000fe200000000ff */
[-C--:B----4-:R-:W-:Y:S01]  /*a1c0*/  FMUL R13, R167, R37.reuse ;  /* 0x00000025a70d7220 */ /* 0x090fe20000400000 */
[----:B------:R-:W-:Y:S01]  /*a1d0*/  F2FP.PACK_AB R19, R21, R30 ;  /* 0x0000001e1513723e */ /* 0x000fe200000000ff */
[----:B------:R-:W4:Y:S01]  /*a1e0*/  LDL.LU R185, [R1+0x4c] ;  /* 0x00004c0001b97983 */ /* 0x000f220000300800 */
[-C--:B------:R-:W-:Y:S01]  /*a1f0*/  FMUL R0, R199, R37.reuse ;  /* 0x00000025c7007220 */ /* 0x080fe20000400000 */
[-C--:B------:R-:W-:Y:S02]  /*a200*/  FMUL R21, R172, R37.reuse ;  /* 0x00000025ac157220 */ /* 0x080fe40000400000 */
[----:B------:R-:W4:Y:S01]  /*a210*/  LDL.LU R164, [R1+0x48] ;  /* 0x0000480001a47983 */ /* 0x000f220000300800 */
[-C--:B------:R-:W-:Y:S01]  /*a220*/  FMUL R23, R169, R37.reuse ;  /* 0x00000025a9177220 */ /* 0x080fe20000400000 */
[----:B------:R-:W-:-:S02]  /*a230*/  FMUL R22, R168, R37 ;  /* 0x00000025a8167220 */ /* 0x000fc40000400000 */
[----:B------:R-:W4:Y:S01]  /*a240*/  LDL.LU R163, [R1+0x44] ;  /* 0x0000440001a37983 */ /* 0x000f220000300800 */
[-C--:B------:R-:W-:Y:S01]  /*a250*/  FMUL R24, R174, R37.reuse ;  /* 0x00000025ae187220 */ /* 0x080fe20000400000 */
[-C--:B------:R-:W-:Y:S02]  /*a260*/  FMUL R30, R175, R37.reuse ;  /* 0x00000025af1e7220 */ /* 0x080fe40000400000 */
[----:B------:R-:W4:Y:S01]  /*a270*/  LDL.LU R166, [R1+0x40] ;  /* 0x0000400001a67983 */ /* 0x000f220000300800 */
[----:B------:R-:W-:Y:S01]  /*a280*/  FMUL R20, R173, R37 ;  /* 0x00000025ad147220 */ /* 0x000fe20000400000 */
[----:B------:R-:W-:Y:S02]  /*a290*/  FMUL R13, R114, R13 ;  /* 0x0000000d720d7220 */ /* 0x000fe40000400000 */
[----:B------:R-:W4:Y:S01]  /*a2a0*/  LDL.LU R165, [R1+0x3c] ;  /* 0x00003c0001a57983 */ /* 0x000f220000300800 */
[----:B------:R-:W-:-:S03]  /*a2b0*/  FMUL R0, R113, R0 ;  /* 0x0000000071007220 */ /* 0x000fc60000400000 */
[----:B------:R-:W4:Y:S01]  /*a2c0*/  LDL.LU R167, [R1+0x38] ;  /* 0x0000380001a77983 */ /* 0x000f220000300800 */
[----:B------:R-:W-:-:S03]  /*a2d0*/  FMUL R24, R125, R24 ;  /* 0x000000187d187220 */ /* 0x000fc60000400000 */
[----:B------:R0:W-:Y:S01]  /*a2e0*/  @P3 STG.E.128 [R26.64], R16 ;  /* 0x000000101a003986 */ /* 0x0001e2000c101d04 */
[----:B------:R-:W-:-:S03]  /*a2f0*/  FMUL R20, R115, R20 ;  /* 0x0000001473147220 */ /* 0x000fc60000400000 */
        /* <DEDUP_REMOVED lines=8> */
[----:B------:R-:W4:Y:S01]  /*a380*/  LDL.LU R168, [R1+0x24] ;  /* 0x0000240001a87983 */ /* 0x000f220000300800 */
[----:B------:R-:W-:-:S02]  /*a390*/  F2FP.PACK_AB R16, R0, R13 ;  /* 0x0000000d0010723e */ /* 0x000fc400000000ff */
[----:B------:R-:W-:Y:S01]  /*a3a0*/  F2FP.PACK_AB R18, R19, R18 ;  /* 0x000000121312723e */ /* 0x000fe200000000ff */
[----:B------:R-:W4:Y:S01]  /*a3b0*/  LDL.LU R174, [R1+0x20] ;  /* 0x0000200001ae7983 */ /* 0x000f220000300800 */
[----:B------:R-:W-:-:S03]  /*a3c0*/  F2FP.PACK_AB R19, R21, R24 ;  /* 0x000000181513723e */ /* 0x000fc600000000ff */
[----:B------:R-:W4:Y:S01]  /*a3d0*/  LDL.LU R175, [R1+0x1c] ;  /* 0x00001c0001af7983 */ /* 0x000f220000300800 */
[----:B------:R-:W-:Y:S01]  /*a3e0*/  F2FP.PACK_AB R17, R20, R17 ;  /* 0x000000111411723e */ /* 0x000fe200000000ff */
[-C--:B--2---:R-:W-:Y:S02]  /*a3f0*/  FMUL R13, R176, R38.reuse ;  /* 0x00000026b00d7220 */ /* 0x084fe40000400000 */
[----:B------:R-:W2:Y:S01]  /*a400*/  LDL.LU R176, [R1+0x18] ;  /* 0x0000180001b07983 */ /* 0x000ea20000300800 */
[----:B---3--:R-:W-:-:S03]  /*a410*/  FMUL R0, R177, R38 ;  /* 0x00000026b1007220 */ /* 0x008fc60000400000 */
[----:B------:R-:W3:Y:S01]  /*a420*/  LDL.LU R177, [R1+0x10] ;  /* 0x0000100001b17983 */ /* 0x000ee20000300800 */
[----:B-----5:R-:W-:-:S03]  /*a430*/  FMUL R21, R178, R38 ;  /* 0x00000026b2157220 */ /* 0x020fc60000400000 */
[----:B------:R-:W5:Y:S01]  /*a440*/  LDL.LU R178, [R1+0x14] ;  /* 0x0000140001b27983 */ /* 0x000f620000300800 */
[----:B------:R-:W-:-:S03]  /*a450*/  FMUL R20, R179, R38 ;  /* 0x00000026b3147220 */ /* 0x000fc60000400000 */
[----:B------:R-:W5:Y:S01]  /*a460*/  LDL.LU R179, [R1+0xc] ;  /* 0x00000c0001b37983 */ /* 0x000f620000300800 */
[----:B------:R-:W-:-:S03]  /*a470*/  FMUL R23, R224, R38 ;  /* 0x00000026e0177220 */ /* 0x000fc60000400000 */
[----:B------:R-:W5:Y:S01]  /*a480*/  LDL.LU R224, [R1+0x8] ;  /* 0x0000080001e07983 */ /* 0x000f620000300800 */
[----:B------:R-:W-:-:S03]  /*a490*/  FMUL R22, R206, R38 ;  /* 0x00000026ce167220 */ /* 0x000fc60000400000 */
[----:B------:R-:W5:Y:S01]  /*a4a0*/  LDL.LU R206, [R1+0x4] ;  /* 0x0000040001ce7983 */ /* 0x000f620000300800 */
[----:B------:R-:W-:-:S03]  /*a4b0*/  FMUL R24, R226, R38 ;  /* 0x00000026e2187220 */ /* 0x000fc60000400000 */
[----:B------:R-:W5:Y:S01]  /*a4c0*/  LDL.LU R226, [R1] ;  /* 0x0000000001e27983 */ /* 0x000f620000300800 */
[----:B------:R-:W-:Y:S01]  /*a4d0*/  LOP3.LUT P4, RZ, R12, 0x10000, RZ, 0xc0, !PT ;  /* 0x000100000cff7812 */ /* 0x000fe2000788c0ff */
[----:B------:R-:W-:Y:S01]  /*a4e0*/  FMUL R62, R5, R42 ;  /* 0x0000002a053e7220 */ /* 0x000fe20000400000 */
[----:B------:R-:W-:Y:S01]  /*a4f0*/  FMUL R45, R4, R73 ;  /* 0x00000049042d7220 */ /* 0x000fe20000400000 */
[----:B------:R-:W5:Y:S01]  /*a500*/  LDL.LU R5, [R1+0x18c] ;  /* 0x00018c0001057983 */ /* 0x000f620000300800 */
[-C--:B------:R-:W-:Y:S01]  /*a510*/  FMUL R25, R157, R39.reuse ;  /* 0x000000279d197220 */ /* 0x080fe20000400000 */
[----:B------:R-:W-:-:S08]  /*a520*/  FMUL R26, R158, R39 ;  /* 0x000000279e1a7220 */ /* 0x000fd00000400000 */
[----:B------:R0:W-:Y:S01]  /*a530*/  @P4 STG.E.128 [R28.64], R16 ;  /* 0x000000101c004986 */ /* 0x0001e2000c101d04 */
[-C--:B------:R-:W-:Y:S01]  /*a540*/  FMUL R64, R3, R73.reuse ;  /* 0x0000004903407220 */ /* 0x080fe20000400000 */
[-C--:B------:R-:W-:Y:S01]  /*a550*/  FMUL R47, R6, R73.reuse ;  /* 0x00000049062f7220 */ /* 0x080fe20000400000 */
[-C--:B------:R-:W-:Y:S01]  /*a560*/  FMUL R66, R2, R73.reuse ;  /* 0x0000004902427220 */ /* 0x080fe20000400000 */
[-C--:B------:R-:W-:Y:S01]  /*a570*/  FMUL R49, R9, R73.reuse ;  /* 0x0000004909317220 */ /* 0x080fe20000400000 */
[-C--:B------:R-:W-:Y:S01]  /*a580*/  FMUL R68, R11, R73.reuse ;  /* 0x000000490b447220 */ /* 0x080fe20000400000 */
[-C--:B------:R-:W-:Y:S01]  /*a590*/  FMUL R70, R8, R73.reuse ;  /* 0x0000004908467220 */ /* 0x080fe20000400000 */
[----:B------:R-:W-:Y:S01]  /*a5a0*/  FMUL R72, R10, R73 ;  /* 0x000000490a487220 */ /* 0x000fe20000400000 */
[-C--:B0-----:R-:W-:Y:S01]  /*a5b0*/  FMUL R17, R159, R39.reuse ;  /* 0x000000279f117220 */ /* 0x081fe20000400000 */
[-C--:B------:R-:W-:Y:S01]  /*a5c0*/  FMUL R16, R160, R39.reuse ;  /* 0x00000027a0107220 */ /* 0x080fe20000400000 */
[-C--:B------:R-:W-:Y:S01]  /*a5d0*/  FMUL R19, R182, R39.reuse ;  /* 0x00000027b6137220 */ /* 0x080fe20000400000 */
[-C--:B------:R-:W-:Y:S01]  /*a5e0*/  FMUL R18, R196, R39.reuse ;  /* 0x00000027c4127220 */ /* 0x080fe20000400000 */
[-C--:B------:R-:W-:Y:S01]  /*a5f0*/  FMUL R28, R161, R39.reuse ;  /* 0x00000027a11c7220 */ /* 0x080fe20000400000 */
[----:B------:R-:W-:Y:S01]  /*a600*/  FMUL R30, R183, R39 ;  /* 0x00000027b71e7220 */ /* 0x000fe20000400000 */
[-C--:B----4-:R-:W-:Y:S01]  /*a610*/  FMUL R33, R199, R41.reuse ;  /* 0x00000029c7217220 */ /* 0x090fe20000400000 */
[-C--:B------:R-:W-:Y:S01]  /*a620*/  FMUL R46, R172, R41.reuse ;  /* 0x00000029ac2e7220 */ /* 0x080fe20000400000 */
[-C--:B------:R-:W-:Y:S01]  /*a630*/  FMUL R35, R173, R41.reuse ;  /* 0x00000029ad237220 */ /* 0x080fe20000400000 */
[-C--:B------:R-:W-:Y:S01]  /*a640*/  FMUL R48, R169, R41.reuse ;  /* 0x00000029a9307220 */ /* 0x080fe20000400000 */
[-C--:B------:R-:W-:Y:S01]  /*a650*/  FMUL R37, R168, R41.reuse ;  /* 0x00000029a8257220 */ /* 0x080fe20000400000 */
[-C--:B------:R-:W-:Y:S01]  /*a660*/  FMUL R50, R174, R41.reuse ;  /* 0x00000029ae327220 */ /* 0x080fe20000400000 */
[-C--:B------:R-:W-:Y:S01]  /*a670*/  FMUL R52, R175, R41.reuse ;  /* 0x00000029af347220 */ /* 0x080fe20000400000 */
[----:B--2---:R-:W-:Y:S01]  /*a680*/  FMUL R54, R176, R41 ;  /* 0x00000029b0367220 */ /* 0x004fe20000400000 */
[-C--:B---3--:R-:W-:Y:S01]  /*a690*/  FMUL R39, R177, R42.reuse ;  /* 0x0000002ab1277220 */ /* 0x088fe20000400000 */
[-C--:B-----5:R-:W-:Y:S01]  /*a6a0*/  FMUL R56, R178, R42.reuse ;  /* 0x0000002ab2387220 */ /* 0x0a0fe20000400000 */
[-C--:B------:R-:W-:Y:S01]  /*a6b0*/  FMUL R41, R179, R42.reuse ;  /* 0x0000002ab3297220 */ /* 0x080fe20000400000 */
[-C--:B------:R-:W-:Y:S01]  /*a6c0*/  FMUL R58, R224, R42.reuse ;  /* 0x0000002ae03a7220 */ /* 0x080fe20000400000 */
[-C--:B------:R-:W-:Y:S01]  /*a6d0*/  FMUL R43, R206, R42.reuse ;  /* 0x0000002ace2b7220 */ /* 0x080fe20000400000 */
[-C--:B------:R-:W-:Y:S01]  /*a6e0*/  FMUL R60, R226, R42.reuse ;  /* 0x0000002ae23c7220 */ /* 0x080fe20000400000 */
[----:B------:R-:W-:-:S02]  /*a6f0*/  FMUL R42, R7, R42 ;  /* 0x0000002a072a7220 */ /* 0x000fc40000400000 */
[----:B------:R-:W2:Y:S04]  /*a700*/  LDL.LU R7, [R1+0x188] ;  /* 0x0001880001077983 */ /* 0x000ea80000300800 */
[----:B------:R-:W3:Y:S04]  /*a710*/  LDL.LU R4, [R1+0x184] ;  /* 0x0001840001047983 */ /* 0x000ee80000300800 */
[----:B------:R-:W4:Y:S04]  /*a720*/  LDL.LU R3, [R1+0x180] ;  /* 0x0001800001037983 */ /* 0x000f280000300800 */
[----:B------:R-:W5:Y:S04]  /*a730*/  LDL.LU R6, [R1+0x17c] ;  /* 0x00017c0001067983 */ /* 0x000f680000300800 */
[----:B------:R-:W2:Y:S04]  /*a740*/  LDL.LU R2, [R1+0x178] ;  /* 0x0001780001027983 */ /* 0x000ea80000300800 */
[----:B------:R-:W2:Y:S04]  /*a750*/  LDL.LU R9, [R1+0x174] ;  /* 0x0001740001097983 */ /* 0x000ea80000300800 */
[----:B------:R-:W2:Y:S04]  /*a760*/  LDL.LU R11, [R1+0x170] ;  /* 0x00017000010b7983 */ /* 0x000ea80000300800 */
[----:B------:R-:W2:Y:S04]  /*a770*/  LDL.LU R8, [R1+0x16c] ;  /* 0x00016c0001087983 */ /* 0x000ea80000300800 */
[----:B------:R-:W2:Y:S01]  /*a780*/  LDL.LU R10, [R1+0x168] ;  /* 0x00016800010a7983 */ /* 0x000ea20000300800 */
[----:B------:R-:W-:Y:S01]  /*a790*/  FMUL R29, R185, R40 ;  /* 0x00000028b91d7220 */ /* 0x000fe20000400000 */
[----:B------:R-:W-:Y:S01]  /*a7a0*/  FMUL R38, R156, R38 ;  /* 0x000000269c267220 */ /* 0x000fe20000400000 */
[----:B------:R-:W-:Y:S01]  /*a7b0*/  LOP3.LUT P4, RZ, R12, 0x8000, RZ, 0xc0, !PT ;  /* 0x000080000cff7812 */ /* 0x000fe2000788c0ff */
[----:B------:R-:W-:Y:S01]  /*a7c0*/  FMUL R57, R114, R33 ;  /* 0x0000002172397220 */ /* 0x000fe20000400000 */
[----:B------:R-:W-:Y:S01]  /*a7d0*/  FMUL R33, R116, R29 ;  /* 0x0000001d74217220 */ /* 0x000fe20000400000 */
        /* <DEDUP_REMOVED lines=12> */
[C---:B------:R-:W-:Y:S01]  /*a8a0*/  FMUL R82, R113.reuse, R46 ;  /* 0x0000002e71527220 */ /* 0x040fe20000400000 */
[----:B------:R-:W-:Y:S01]  /*a8b0*/  FMUL R55, R114, R27 ;  /* 0x0000001b72377220 */ /* 0x000fe20000400000 */
[----:B------:R-:W-:Y:S01]  /*a8c0*/  FMUL R80, R113, R32 ;  /* 0x0000002071507220 */ /* 0x000fe20000400000 */
[C---:B------:R-:W-:Y:S01]  /*a8d0*/  FMUL R46, R115.reuse, R34 ;  /* 0x00000022732e7220 */ /* 0x040fe20000400000 */
        /* <DEDUP_REMOVED lines=9> */
[C---:B------:R-:W-:Y:S01]  /*a970*/  LOP3.LUT P1, RZ, R12.reuse, 0x400, RZ, 0xc0, !PT ;  /* 0x000004000cff7812 */ /* 0x040fe2000782c0ff */
[-C--:B------:R-:W-:Y:S01]  /*a980*/  FMUL R31, R163, R40.reuse ;  /* 0x00000028a31f7220 */ /* 0x080fe20000400000 */
[----:B------:R0:W-:Y:S01]  /*a990*/  @P4 STG.E.128 [R14.64], R16 ;  /* 0x000000100e004986 */ /* 0x0001e2000c101d04 */
[----:B------:R-:W-:Y:S01]  /*a9a0*/  LOP3.LUT P2, RZ, R12, 0x200, RZ, 0xc0, !PT ;  /* 0x000002000cff7812 */ /* 0x000fe2000784c0ff */
[-C--:B------:R-:W-:Y:S01]  /*a9b0*/  FMUL R36, R166, R40.reuse ;  /* 0x00000028a6247220 */ /* 0x080fe20000400000 */
[-C--:B------:R-:W-:Y:S01]  /*a9c0*/  FMUL R44, R165, R40.reuse ;  /* 0x00000028a52c7220 */ /* 0x080fe20000400000 */
[C---:B------:R-:W-:Y:S01]  /*a9d0*/  LOP3.LUT P6, RZ, R12.reuse, 0x100, RZ, 0xc0, !PT ;  /* 0x000001000cff7812 */ /* 0x040fe200078cc0ff */
[----:B------:R-:W-:Y:S01]  /*a9e0*/  FMUL R40, R167, R40 ;  /* 0x00000028a7287220 */ /* 0x000fe20000400000 */
[----:B------:R-:W-:-:S02]  /*a9f0*/  LOP3.LUT P3, RZ, R12, 0x80, RZ, 0xc0, !PT ;  /* 0x000000800cff7812 */ /* 0x000fc4000786c0ff */
[----:B------:R-:W-:Y:S01]  /*aa00*/  LOP3.LUT P4, RZ, R12, 0x20, RZ, 0xc0, !PT ;  /* 0x000000200cff7812 */ /* 0x000fe2000788c0ff */
[----:B------:R-:W-:Y:S01]  /*aa10*/  FMUL R23, R125, R28 ;  /* 0x0000001c7d177220 */ /* 0x000fe20000400000 */
[----:B------:R-:W-:Y:S01]  /*aa20*/  FMUL R30, R119, R30 ;  /* 0x0000001e771e7220 */ /* 0x000fe20000400000 */
[----:B------:R-:W-:Y:S01]  /*aa30*/  FMUL R31, R118, R31 ;  /* 0x0000001f761f7220 */ /* 0x000fe20000400000 */
[----:B------:R-:W-:Y:S01]  /*aa40*/  FMUL R36, R117, R36 ;  /* 0x0000002475247220 */ /* 0x000fe20000400000 */
[----:B------:R-:W-:Y:S01]  /*aa50*/  F2FP.PACK_AB R20, R26, R25 ;  /* 0x000000191a14723e */ /* 0x000fe200000000ff */
[----:B------:R-:W-:Y:S01]  /*aa60*/  FMUL R44, R125, R44 ;  /* 0x0000002c7d2c7220 */ /* 0x000fe20000400000 */
[----:B------:R-:W-:Y:S01]  /*aa70*/  FMUL R25, R119, R40 ;  /* 0x0000002877197220 */ /* 0x000fe20000400000 */
[----:B------:R-:W-:Y:S02]  /*aa80*/  F2FP.PACK_AB R23, R30, R23 ;  /* 0x000000171e17723e */ /* 0x000fe400000000ff */
[----:B------:R-:W-:-:S02]  /*aa90*/  F2FP.PACK_AB R21, R32, R27 ;  /* 0x0000001b2015723e */ /* 0x000fc400000000ff */
[----:B------:R-:W-:Y:S02]  /*aaa0*/  F2FP.PACK_AB R22, R34, R29 ;  /* 0x0000001d2216723e */ /* 0x000fe400000000ff */
[----:B------:R-:W-:Y:S02]  /*aab0*/  F2FP.PACK_AB R30, R36, R31 ;  /* 0x0000001f241e723e */ /* 0x000fe400000000ff */
[----:B------:R-:W-:Y:S02]  /*aac0*/  F2FP.PACK_AB R28, R80, R55 ;  /* 0x00000037501c723e */ /* 0x000fe400000000ff */
[----:B------:R-:W-:Y:S02]  /*aad0*/  F2FP.PACK_AB R29, R46, R33 ;  /* 0x000000212e1d723e */ /* 0x000fe400000000ff */
[----:B------:R-:W-:Y:S01]  /*aae0*/  F2FP.PACK_AB R31, R25, R44 ;  /* 0x0000002c191f723e */ /* 0x000fe200000000ff */
[----:B------:R-:W-:Y:S01]  /*aaf0*/  FMUL R35, R116, R35 ;  /* 0x0000002374237220 */ /* 0x000fe20000400000 */
[----:B------:R-:W-:Y:S01]  /*ab00*/  FMUL R48, R115, R48 ;  /* 0x0000003073307220 */ /* 0x000fe20000400000 */
[C---:B------:R-:W-:Y:S01]  /*ab10*/  FMUL R37, R118.reuse, R37 ;  /* 0x0000002576257220 */ /* 0x040fe20000400000 */
[----:B------:R-:W-:Y:S01]  /*ab20*/  FMUL R43, R118, R43 ;  /* 0x0000002b762b7220 */ /* 0x000fe20000400000 */
[C---:B------:R-:W-:Y:S01]  /*ab30*/  FMUL R50, R117.reuse, R50 ;  /* 0x0000003275327220 */ /* 0x040fe20000400000 */
[----:B------:R-:W-:Y:S01]  /*ab40*/  FMUL R60, R117, R60 ;  /* 0x0000003c753c7220 */ /* 0x000fe20000400000 */
[----:B------:R-:W-:Y:S01]  /*ab50*/  FMUL R52, R125, R52 ;  /* 0x000000347d347220 */ /* 0x000fe20000400000 */
[----:B------:R-:W-:Y:S01]  /*ab60*/  FMUL R39, R114, R39 ;  /* 0x0000002772277220 */ /* 0x000fe20000400000 */
[----:B------:R-:W-:Y:S01]  /*ab70*/  FMUL R56, R113, R56 ;  /* 0x0000003871387220 */ /* 0x000fe20000400000 */
[C---:B------:R-:W-:Y:S01]  /*ab80*/  FMUL R41, R116.reuse, R41 ;  /* 0x0000002974297220 */ /* 0x040fe20000400000 */
[----:B------:R-:W-:Y:S01]  /*ab90*/  FMUL R47, R116, R47 ;  /* 0x0000002f742f7220 */ /* 0x000fe20000400000 */
[C---:B------:R-:W-:Y:S01]  /*aba0*/  FMUL R58, R115.reuse, R58 ;  /* 0x0000003a733a7220 */ /* 0x040fe20000400000 */
[----:B------:R-:W-:Y:S01]  /*abb0*/  FMUL R66, R115, R66 ;  /* 0x0000004273427220 */ /* 0x000fe20000400000 */
[----:B------:R-:W-:Y:S01]  /*abc0*/  FMUL R62, R125, R62 ;  /* 0x0000003e7d3e7220 */ /* 0x000fe20000400000 */
[----:B0-----:R-:W-:Y:S01]  /*abd0*/  FMUL R15, R119, R42 ;  /* 0x0000002a770f7220 */ /* 0x001fe20000400000 */
[----:B------:R-:W-:Y:S01]  /*abe0*/  FMUL R45, R114, R45 ;  /* 0x0000002d722d7220 */ /* 0x000fe20000400000 */
[----:B------:R-:W-:Y:S01]  /*abf0*/  FMUL R64, R113, R64 ;  /* 0x0000004071407220 */ /* 0x000fe20000400000 */
[----:B------:R-:W-:Y:S01]  /*ac00*/  FMUL R49, R118, R49 ;  /* 0x0000003176317220 */ /* 0x000fe20000400000 */
[----:B------:R-:W-:Y:S01]  /*ac10*/  FMUL R68, R117, R68 ;  /* 0x0000004475447220 */ /* 0x000fe20000400000 */
[----:B------:R-:W-:Y:S01]  /*ac20*/  FMUL R70, R125, R70 ;  /* 0x000000467d467220 */ /* 0x000fe20000400000 */
        /* <DEDUP_REMOVED lines=8> */
[----:B------:R-:W-:Y:S01]  /*acb0*/  F2FP.PACK_AB R24, R82, R57 ;  /* 0x000000395218723e */ /* 0x000fe200000000ff */
[----:B------:R-:W-:Y:S01]  /*acc0*/  FMUL R112, R111, R112 ;  /* 0x000000706f707220 */ /* 0x000fe20000400000 */
[----:B------:R-:W-:-:S02]  /*acd0*/  F2FP.PACK_AB R25, R48, R35 ;  /* 0x000000233019723e */ /* 0x000fc400000000ff */
[----:B------:R-:W-:Y:S02]  /*ace0*/  F2FP.PACK_AB R26, R50, R37 ;  /* 0x00000025321a723e */ /* 0x000fe400000000ff */
[----:B------:R-:W-:Y:S02]  /*acf0*/  F2FP.PACK_AB R42, R60, R43 ;  /* 0x0000002b3c2a723e */ /* 0x000fe400000000ff */
[----:B------:R-:W-:Y:S02]  /*ad00*/  F2FP.PACK_AB R40, R56, R39 ;  /* 0x000000273828723e */ /* 0x000fe400000000ff */
[----:B------:R-:W-:Y:S02]  /*ad10*/  F2FP.PACK_AB R41, R58, R41 ;  /* 0x000000293a29723e */ /* 0x000fe400000000ff */
[----:B------:R-:W-:Y:S02]  /*ad20*/  F2FP.PACK_AB R43, R15, R62 ;  /* 0x0000003e0f2b723e */ /* 0x000fe400000000ff */
        /* <DEDUP_REMOVED lines=14> */
[----:B--2---:R-:W-:-:S04]  /*ae10*/  IADD3 R12, P0, R10, c[0x0][0x168], RZ ;  /* 0x00005a000a0c7a10 */ /* 0x004fc80007f1e0ff */
[----:B------:R-:W-:Y:S02]  /*ae20*/  IADD3.X R13, R8, c[0x0][0x16c], RZ, P0, !PT ;  /* 0x00005b00080d7a10 */ /* 0x000fe400007fe4ff */
[----:B------:R-:W-:-:S04]  /*ae30*/  IADD3 R8, P0, R11, c[0x0][0x168], RZ ;  /* 0x00005a000b087a10 */ /* 0x000fc80007f1e0ff */
[----:B------:R-:W-:Y:S01]  /*ae40*/  IADD3.X R9, R9, c[0x0][0x16c], RZ, P0, !PT ;  /* 0x00005b0009097a10 */ /* 0x000fe200007fe4ff */
[----:B------:R-:W-:Y:S01]  /*ae50*/  FMUL R11, R119, R54 ;  /* 0x00000036770b7220 */ /* 0x000fe20000400000 */
[----:B------:R-:W-:Y:S01]  /*ae60*/  @P1 STG.E.128 [R12.64], R20 ;  /* 0x000000140c001986 */ /* 0x000fe2000c101d04 */
[----:B------:R-:W-:-:S03]  /*ae70*/  IADD3 R2, P0, R2, c[0x0][0x168], RZ ;  /* 0x00005a0002027a10 */ /* 0x000fc60007f1e0ff */
[----:B------:R4:W-:Y:S01]  /*ae80*/  @P2 STG.E.128 [R8.64], R28 ;  /* 0x0000001c08002986 */ /* 0x0009e2000c101d04 */
[----:B------:R-:W-:Y:S02]  /*ae90*/  IADD3 R10, P2, R7, c[0x0][0x168], RZ ;  /* 0x00005a00070a7a10 */ /* 0x000fe40007f5e0ff */
[----:B------:R-:W-:Y:S02]  /*aea0*/  F2FP.PACK_AB R27, R11, R52 ;  /* 0x000000340b1b723e */ /* 0x000fe400000000ff */
[----:B------:R-:W-:Y:S01]  /*aeb0*/  IADD3.X R11, R5, c[0x0][0x16c], RZ, P2, !PT ;  /* 0x00005b00050b7a10 */ /* 0x000fe200017fe4ff */
[----:B------:R-:W-:Y:S01]  /*aec0*/  FMUL R119, R119, R112 ;  /* 0x0000007077777220 */ /* 0x000fe20000400000 */
[----:B----4-:R-:W-:Y:S02]  /*aed0*/  IADD3 R8, P1, R3, c[0x0][0x168], RZ ;  /* 0x00005a0003087a10 */ /* 0x010fe40007f3e0ff */
[----:B-----5:R-:W-:Y:S02]  /*aee0*/  IADD3.X R3, R6, c[0x0][0x16c], RZ, P0, !PT ;  /* 0x00005b0006037a10 */ /* 0x020fe400007fe4ff */
[----:B---3--:R-:W-:-:S02]  /*aef0*/  IADD3.X R9, R4, c[0x0][0x16c], RZ, P1, !PT ;  /* 0x00005b0004097a10 */ /* 0x008fc40000ffe4ff */
[----:B------:R-:W-:Y:S01]  /*af00*/  IADD3 R4, P0, R97, c[0x0][0x168], RZ ;  /* 0x00005a0061047a10 */ /* 0x000fe20007f1e0ff */
[----:B------:R0:W-:Y:S04]  /*af10*/  @P6 STG.E.128 [R2.64], R24 ;  /* 0x0000001802006986 */ /* 0x0001e8000c101d04 */
[----:B------:R0:W-:Y:S01]  /*af20*/  @P3 STG.E.128 [R8.64], R40 ;  /* 0x0000002808003986 */ /* 0x0001e2000c101d04 */
[----:B------:R-:W-:-:S03]  /*af30*/  F2FP.PACK_AB R119, R119, R110 ;  /* 0x0000006e7777723e */ /* 0x000fc600000000ff */
[----:B------:R0:W-:Y:S01]  /*af40*/  @P4 STG.E.128 [R10.64], R64 ;  /* 0x000000400a004986 */ /* 0x0001e2000c101d04 */
[----:B------:R-:W-:Y:S01]  /*af50*/  IADD3.X R5, R98, c[0x0][0x16c], RZ, P0, !PT ;  /* 0x00005b0062057a10 */ /* 0x000fe200007fe4ff */
[----:B------:R-:W-:Y:S06]  /*af60*/  @!P5 EXIT ;  /* 0x000000000000d94d */ /* 0x000fec0003800000 */
[----:B------:R-:W-:Y:S01]  /*af70*/  STG.E.128 [R4.64], R116 ;  /* 0x0000007404007986 */ /* 0x000fe2000c101d04 */
[----:B------:R-:W-:Y:S05]  /*af80*/  EXIT ;  /* 0x000000000000794d */ /* 0x000fea0003800000 */
.L_x_0:
[----:B------:R-:W-:-:S00]  /*af90*/  BRA `(.L_x_0) ;  /* 0xfffffff000007947 */ /* 0x000fc0000383ffff */
[----:B------:R-:W-:-:S00]  /*afa0*/  NOP ;  /* 0x0000000000007918 */ /* 0x000fc00000000000 */
        /* <DEDUP_REMOVED lines=13> */
.L_x_1:


//--------------------- .nv.global.init           --------------------------
	.section	.nv.global.init,"aw",@progbits
.nv.global.init:
	.type		_$_str,@object
	.size		_$_str,(_$_str_$_2 - _$_str)
_$_str:
        /*0000*/ 	.byte	0x5f, 0x5f, 0x43, 0x55, 0x44, 0x41, 0x5f, 0x46, 0x54, 0x5a, 0x00
	.type		_$_str_$_2,@object
	.size		_$_str_$_2,(.L_1 - _$_str_$_2)
_$_str_$_2:
        /*000b*/ 	.byte	0x5f, 0x5f, 0x43, 0x55, 0x44, 0x41, 0x5f, 0x50, 0x52, 0x45, 0x43, 0x5f, 0x53, 0x51, 0x52, 0x54
        /*001b*/ 	.byte	0x00
.L_1:


//--------------------- .nv.shared.layer_norm_fwd_kernel --------------------------
	.section	.nv.shared.layer_norm_fwd_kernel,"aw",@nobits
	.align	16
